//
// Generated by NVIDIA NVVM Compiler
//
// Compiler Build ID: CL-36424714
// Cuda compilation tools, release 13.0, V13.0.88
// Based on NVVM 20.0.0
//

.version 9.0
.target sm_100
.address_size 64

	// .globl	_Z7viterbiiPdPiS_S0_S0_S_S_

.visible .entry _Z7viterbiiPdPiS_S0_S0_S_S_(
	.param .u32 _Z7viterbiiPdPiS_S0_S0_S_S__param_0,
	.param .u64 .ptr .align 1 _Z7viterbiiPdPiS_S0_S0_S_S__param_1,
	.param .u64 .ptr .align 1 _Z7viterbiiPdPiS_S0_S0_S_S__param_2,
	.param .u64 .ptr .align 1 _Z7viterbiiPdPiS_S0_S0_S_S__param_3,
	.param .u64 .ptr .align 1 _Z7viterbiiPdPiS_S0_S0_S_S__param_4,
	.param .u64 .ptr .align 1 _Z7viterbiiPdPiS_S0_S0_S_S__param_5,
	.param .u64 .ptr .align 1 _Z7viterbiiPdPiS_S0_S0_S_S__param_6,
	.param .u64 .ptr .align 1 _Z7viterbiiPdPiS_S0_S0_S_S__param_7
)
{
	.reg .pred 	%p<89>;
	.reg .b32 	%r<279>;
	.reg .b64 	%rd<162>;
	.reg .b64 	%fd<193>;

	ld.param.u32 	%r277, [_Z7viterbiiPdPiS_S0_S0_S_S__param_0];
	ld.param.u64 	%rd15, [_Z7viterbiiPdPiS_S0_S0_S_S__param_1];
	ld.param.u64 	%rd16, [_Z7viterbiiPdPiS_S0_S0_S_S__param_2];
	ld.param.u64 	%rd14, [_Z7viterbiiPdPiS_S0_S0_S_S__param_3];
	ld.param.u64 	%rd17, [_Z7viterbiiPdPiS_S0_S0_S_S__param_4];
	ld.param.u64 	%rd18, [_Z7viterbiiPdPiS_S0_S0_S_S__param_5];
	ld.param.u64 	%rd19, [_Z7viterbiiPdPiS_S0_S0_S_S__param_6];
	ld.param.u64 	%rd20, [_Z7viterbiiPdPiS_S0_S0_S_S__param_7];
	cvta.to.global.u64 	%rd1, %rd20;
	cvta.to.global.u64 	%rd2, %rd17;
	cvta.to.global.u64 	%rd3, %rd19;
	cvta.to.global.u64 	%rd4, %rd15;
	cvta.to.global.u64 	%rd5, %rd16;
	cvta.to.global.u64 	%rd6, %rd18;
	mov.u32 	%r1, %tid.x;
	mov.u32 	%r2, %ntid.x;
	setp.lt.s32 	%p1, %r277, 1;
	@%p1 bra 	$L__BB0_16;
	cvta.to.global.u64 	%rd21, %rd14;
	mul.lo.s32 	%r3, %r1, 400;
	mul.lo.s32 	%r4, %r1, 10000;
	mul.wide.u32 	%rd22, %r1, 8;
	add.s64 	%rd7, %rd21, %rd22;
	mul.wide.u32 	%rd23, %r4, 8;
	add.s64 	%rd8, %rd4, %rd23;
	and.b32  	%r5, %r2, 7;
	and.b32  	%r6, %r2, 2040;
	add.s64 	%rd9, %rd4, 320000;
	add.s64 	%rd24, %rd22, %rd3;
	add.s64 	%rd10, %rd24, 12800;
	mov.b32 	%r240, 0;
$L__BB0_2:
	setp.eq.s32 	%p2, %r240, 0;
	@%p2 bra 	$L__BB0_43;
	setp.lt.u32 	%p3, %r2, 8;
	add.s32 	%r9, %r240, -1;
	mul.wide.u32 	%rd25, %r240, 4;
	add.s64 	%rd26, %rd2, %rd25;
	ld.global.u32 	%r89, [%rd26];
	add.s32 	%r90, %r89, %r3;
	mul.wide.s32 	%rd27, %r90, 8;
	add.s64 	%rd28, %rd1, %rd27;
	ld.global.f64 	%fd1, [%rd28];
	mov.f64 	%fd187, 0dBFF0000000000000;
	mov.b32 	%r249, 0;
	mov.f64 	%fd180, %fd187;
	@%p3 bra 	$L__BB0_6;
	mov.f64 	%fd187, 0dBFF0000000000000;
	mov.b32 	%r243, 0;
	mov.u64 	%rd161, %rd10;
	mov.u32 	%r242, %r9;
$L__BB0_5:
	.pragma "nounroll";
	mul.wide.s32 	%rd29, %r242, 8;
	add.s64 	%rd30, %rd9, %rd29;
	ld.global.f64 	%fd33, [%rd30+-320000];
	ld.global.f64 	%fd34, [%rd161+-12800];
	mul.f64 	%fd35, %fd33, %fd34;
	setp.gt.f64 	%p4, %fd35, %fd180;
	selp.f64 	%fd36, %fd35, %fd180, %p4;
	selp.b32 	%r92, %r243, %r254, %p4;
	mul.f64 	%fd37, %fd35, %fd1;
	setp.gt.f64 	%p5, %fd37, %fd187;
	selp.f64 	%fd38, %fd37, %fd187, %p5;
	ld.global.f64 	%fd39, [%rd30+-240000];
	ld.global.f64 	%fd40, [%rd161+-9600];
	mul.f64 	%fd41, %fd39, %fd40;
	setp.gt.f64 	%p6, %fd41, %fd36;
	selp.f64 	%fd42, %fd41, %fd36, %p6;
	add.s32 	%r93, %r243, 1;
	selp.b32 	%r94, %r93, %r92, %p6;
	mul.f64 	%fd43, %fd41, %fd1;
	setp.gt.f64 	%p7, %fd43, %fd38;
	selp.f64 	%fd44, %fd43, %fd38, %p7;
	ld.global.f64 	%fd45, [%rd30+-160000];
	ld.global.f64 	%fd46, [%rd161+-6400];
	mul.f64 	%fd47, %fd45, %fd46;
	setp.gt.f64 	%p8, %fd47, %fd42;
	selp.f64 	%fd48, %fd47, %fd42, %p8;
	add.s32 	%r95, %r243, 2;
	selp.b32 	%r96, %r95, %r94, %p8;
	mul.f64 	%fd49, %fd47, %fd1;
	setp.gt.f64 	%p9, %fd49, %fd44;
	selp.f64 	%fd50, %fd49, %fd44, %p9;
	ld.global.f64 	%fd51, [%rd30+-80000];
	ld.global.f64 	%fd52, [%rd161+-3200];
	mul.f64 	%fd53, %fd51, %fd52;
	setp.gt.f64 	%p10, %fd53, %fd48;
	selp.f64 	%fd54, %fd53, %fd48, %p10;
	add.s32 	%r97, %r243, 3;
	selp.b32 	%r98, %r97, %r96, %p10;
	mul.f64 	%fd55, %fd53, %fd1;
	setp.gt.f64 	%p11, %fd55, %fd50;
	selp.f64 	%fd56, %fd55, %fd50, %p11;
	ld.global.f64 	%fd57, [%rd30];
	ld.global.f64 	%fd58, [%rd161];
	mul.f64 	%fd59, %fd57, %fd58;
	setp.gt.f64 	%p12, %fd59, %fd54;
	selp.f64 	%fd60, %fd59, %fd54, %p12;
	add.s32 	%r99, %r243, 4;
	selp.b32 	%r100, %r99, %r98, %p12;
	mul.f64 	%fd61, %fd59, %fd1;
	setp.gt.f64 	%p13, %fd61, %fd56;
	selp.f64 	%fd62, %fd61, %fd56, %p13;
	ld.global.f64 	%fd63, [%rd30+80000];
	ld.global.f64 	%fd64, [%rd161+3200];
	mul.f64 	%fd65, %fd63, %fd64;
	setp.gt.f64 	%p14, %fd65, %fd60;
	selp.f64 	%fd66, %fd65, %fd60, %p14;
	add.s32 	%r101, %r243, 5;
	selp.b32 	%r102, %r101, %r100, %p14;
	mul.f64 	%fd67, %fd65, %fd1;
	setp.gt.f64 	%p15, %fd67, %fd62;
	selp.f64 	%fd68, %fd67, %fd62, %p15;
	ld.global.f64 	%fd69, [%rd30+160000];
	ld.global.f64 	%fd70, [%rd161+6400];
	mul.f64 	%fd71, %fd69, %fd70;
	setp.gt.f64 	%p16, %fd71, %fd66;
	selp.f64 	%fd72, %fd71, %fd66, %p16;
	add.s32 	%r103, %r243, 6;
	selp.b32 	%r104, %r103, %r102, %p16;
	mul.f64 	%fd73, %fd71, %fd1;
	setp.gt.f64 	%p17, %fd73, %fd68;
	selp.f64 	%fd74, %fd73, %fd68, %p17;
	ld.global.f64 	%fd75, [%rd30+240000];
	ld.global.f64 	%fd76, [%rd161+9600];
	mul.f64 	%fd77, %fd75, %fd76;
	setp.gt.f64 	%p18, %fd77, %fd72;
	selp.f64 	%fd180, %fd77, %fd72, %p18;
	add.s32 	%r105, %r243, 7;
	selp.b32 	%r254, %r105, %r104, %p18;
	mul.f64 	%fd78, %fd77, %fd1;
	setp.gt.f64 	%p19, %fd78, %fd74;
	selp.f64 	%fd187, %fd78, %fd74, %p19;
	add.s32 	%r242, %r242, 80000;
	add.s64 	%rd161, %rd161, 25600;
	add.s32 	%r243, %r243, 8;
	setp.ne.s32 	%p20, %r243, %r6;
	mov.u32 	%r249, %r6;
	@%p20 bra 	$L__BB0_5;
$L__BB0_6:
	setp.eq.s32 	%p21, %r5, 0;
	@%p21 bra 	$L__BB0_14;
	add.s32 	%r107, %r5, -1;
	setp.lt.u32 	%p22, %r107, 3;
	@%p22 bra 	$L__BB0_9;
	mad.lo.s32 	%r108, %r249, 10000, %r9;
	mul.wide.s32 	%rd31, %r108, 8;
	add.s64 	%rd32, %rd4, %rd31;
	ld.global.f64 	%fd80, [%rd32];
	mad.lo.s32 	%r109, %r249, 400, %r1;
	mul.wide.u32 	%rd33, %r109, 8;
	add.s64 	%rd34, %rd3, %rd33;
	ld.global.f64 	%fd81, [%rd34];
	mul.f64 	%fd82, %fd80, %fd81;
	setp.gt.f64 	%p23, %fd82, %fd180;
	selp.f64 	%fd83, %fd82, %fd180, %p23;
	selp.b32 	%r110, %r249, %r254, %p23;
	mul.f64 	%fd84, %fd82, %fd1;
	setp.gt.f64 	%p24, %fd84, %fd187;
	selp.f64 	%fd85, %fd84, %fd187, %p24;
	add.s32 	%r111, %r249, 1;
	ld.global.f64 	%fd86, [%rd32+80000];
	ld.global.f64 	%fd87, [%rd34+3200];
	mul.f64 	%fd88, %fd86, %fd87;
	setp.gt.f64 	%p25, %fd88, %fd83;
	selp.f64 	%fd89, %fd88, %fd83, %p25;
	selp.b32 	%r112, %r111, %r110, %p25;
	mul.f64 	%fd90, %fd88, %fd1;
	setp.gt.f64 	%p26, %fd90, %fd85;
	selp.f64 	%fd91, %fd90, %fd85, %p26;
	add.s32 	%r113, %r249, 2;
	ld.global.f64 	%fd92, [%rd32+160000];
	ld.global.f64 	%fd93, [%rd34+6400];
	mul.f64 	%fd94, %fd92, %fd93;
	setp.gt.f64 	%p27, %fd94, %fd89;
	selp.f64 	%fd95, %fd94, %fd89, %p27;
	selp.b32 	%r114, %r113, %r112, %p27;
	mul.f64 	%fd96, %fd94, %fd1;
	setp.gt.f64 	%p28, %fd96, %fd91;
	selp.f64 	%fd97, %fd96, %fd91, %p28;
	add.s32 	%r115, %r249, 3;
	ld.global.f64 	%fd98, [%rd32+240000];
	ld.global.f64 	%fd99, [%rd34+9600];
	mul.f64 	%fd100, %fd98, %fd99;
	setp.gt.f64 	%p29, %fd100, %fd95;
	selp.f64 	%fd180, %fd100, %fd95, %p29;
	selp.b32 	%r254, %r115, %r114, %p29;
	mul.f64 	%fd101, %fd100, %fd1;
	setp.gt.f64 	%p30, %fd101, %fd97;
	selp.f64 	%fd187, %fd101, %fd97, %p30;
	add.s32 	%r249, %r249, 4;
$L__BB0_9:
	and.b32  	%r117, %r2, 3;
	setp.eq.s32 	%p31, %r117, 0;
	@%p31 bra 	$L__BB0_14;
	setp.eq.s32 	%p32, %r117, 1;
	@%p32 bra 	$L__BB0_12;
	mad.lo.s32 	%r118, %r249, 10000, %r9;
	mul.wide.s32 	%rd35, %r118, 8;
	add.s64 	%rd36, %rd4, %rd35;
	ld.global.f64 	%fd103, [%rd36];
	mad.lo.s32 	%r119, %r249, 400, %r1;
	mul.wide.u32 	%rd37, %r119, 8;
	add.s64 	%rd38, %rd3, %rd37;
	ld.global.f64 	%fd104, [%rd38];
	mul.f64 	%fd105, %fd103, %fd104;
	setp.gt.f64 	%p33, %fd105, %fd180;
	selp.f64 	%fd106, %fd105, %fd180, %p33;
	selp.b32 	%r120, %r249, %r254, %p33;
	mul.f64 	%fd107, %fd105, %fd1;
	setp.gt.f64 	%p34, %fd107, %fd187;
	selp.f64 	%fd108, %fd107, %fd187, %p34;
	add.s32 	%r121, %r249, 1;
	ld.global.f64 	%fd109, [%rd36+80000];
	add.s32 	%r122, %r119, 400;
	mul.wide.u32 	%rd39, %r122, 8;
	add.s64 	%rd40, %rd3, %rd39;
	ld.global.f64 	%fd110, [%rd40];
	mul.f64 	%fd111, %fd109, %fd110;
	setp.gt.f64 	%p35, %fd111, %fd106;
	selp.f64 	%fd180, %fd111, %fd106, %p35;
	selp.b32 	%r254, %r121, %r120, %p35;
	mul.f64 	%fd112, %fd111, %fd1;
	setp.gt.f64 	%p36, %fd112, %fd108;
	selp.f64 	%fd187, %fd112, %fd108, %p36;
	add.s32 	%r249, %r249, 2;
$L__BB0_12:
	and.b32  	%r123, %r2, 1;
	setp.eq.b32 	%p37, %r123, 1;
	not.pred 	%p38, %p37;
	@%p38 bra 	$L__BB0_14;
	mad.lo.s32 	%r124, %r249, 10000, %r9;
	mul.wide.s32 	%rd41, %r124, 8;
	add.s64 	%rd42, %rd4, %rd41;
	ld.global.f64 	%fd113, [%rd42];
	mad.lo.s32 	%r125, %r249, 400, %r1;
	mul.wide.u32 	%rd43, %r125, 8;
	add.s64 	%rd44, %rd3, %rd43;
	ld.global.f64 	%fd114, [%rd44];
	mul.f64 	%fd115, %fd113, %fd114;
	setp.gt.f64 	%p39, %fd115, %fd180;
	selp.b32 	%r254, %r249, %r254, %p39;
	mul.f64 	%fd116, %fd115, %fd1;
	setp.gt.f64 	%p40, %fd116, %fd187;
	selp.f64 	%fd187, %fd116, %fd187, %p40;
$L__BB0_14:
	add.s32 	%r126, %r240, %r4;
	mul.wide.u32 	%rd45, %r240, 8;
	add.s64 	%rd46, %rd8, %rd45;
	st.global.f64 	[%rd46], %fd187;
	mul.wide.u32 	%rd47, %r126, 4;
	add.s64 	%rd48, %rd5, %rd47;
	st.global.u32 	[%rd48], %r254;
$L__BB0_15:
	bar.sync 	0;
	add.s32 	%r240, %r240, 1;
	setp.ne.s32 	%p41, %r240, %r277;
	@%p41 bra 	$L__BB0_2;
$L__BB0_16:
	setp.ne.s32 	%p42, %r1, 0;
	@%p42 bra 	$L__BB0_42;
	add.s32 	%r33, %r277, -1;
	and.b32  	%r34, %r2, 15;
	setp.lt.u32 	%p43, %r2, 16;
	mov.f64 	%fd189, 0dBFF0000000000000;
	mov.b32 	%r263, 0;
	@%p43 bra 	$L__BB0_20;
	and.b32  	%r263, %r2, 2032;
	add.s64 	%rd13, %rd4, 640000;
	mov.f64 	%fd189, 0dBFF0000000000000;
	mov.b32 	%r257, 0;
	mov.u32 	%r256, %r33;
$L__BB0_19:
	.pragma "nounroll";
	mul.wide.s32 	%rd51, %r256, 8;
	add.s64 	%rd52, %rd13, %rd51;
	ld.global.f64 	%fd122, [%rd52+-640000];
	setp.gt.f64 	%p44, %fd122, %fd189;
	selp.f64 	%fd123, %fd122, %fd189, %p44;
	selp.b32 	%r134, %r257, %r272, %p44;
	ld.global.f64 	%fd124, [%rd52+-560000];
	setp.gt.f64 	%p45, %fd124, %fd123;
	selp.f64 	%fd125, %fd124, %fd123, %p45;
	add.s32 	%r135, %r257, 1;
	selp.b32 	%r136, %r135, %r134, %p45;
	ld.global.f64 	%fd126, [%rd52+-480000];
	setp.gt.f64 	%p46, %fd126, %fd125;
	selp.f64 	%fd127, %fd126, %fd125, %p46;
	add.s32 	%r137, %r257, 2;
	selp.b32 	%r138, %r137, %r136, %p46;
	ld.global.f64 	%fd128, [%rd52+-400000];
	setp.gt.f64 	%p47, %fd128, %fd127;
	selp.f64 	%fd129, %fd128, %fd127, %p47;
	add.s32 	%r139, %r257, 3;
	selp.b32 	%r140, %r139, %r138, %p47;
	ld.global.f64 	%fd130, [%rd52+-320000];
	setp.gt.f64 	%p48, %fd130, %fd129;
	selp.f64 	%fd131, %fd130, %fd129, %p48;
	add.s32 	%r141, %r257, 4;
	selp.b32 	%r142, %r141, %r140, %p48;
	ld.global.f64 	%fd132, [%rd52+-240000];
	setp.gt.f64 	%p49, %fd132, %fd131;
	selp.f64 	%fd133, %fd132, %fd131, %p49;
	add.s32 	%r143, %r257, 5;
	selp.b32 	%r144, %r143, %r142, %p49;
	ld.global.f64 	%fd134, [%rd52+-160000];
	setp.gt.f64 	%p50, %fd134, %fd133;
	selp.f64 	%fd135, %fd134, %fd133, %p50;
	add.s32 	%r145, %r257, 6;
	selp.b32 	%r146, %r145, %r144, %p50;
	ld.global.f64 	%fd136, [%rd52+-80000];
	setp.gt.f64 	%p51, %fd136, %fd135;
	selp.f64 	%fd137, %fd136, %fd135, %p51;
	add.s32 	%r147, %r257, 7;
	selp.b32 	%r148, %r147, %r146, %p51;
	ld.global.f64 	%fd138, [%rd52];
	setp.gt.f64 	%p52, %fd138, %fd137;
	selp.f64 	%fd139, %fd138, %fd137, %p52;
	add.s32 	%r149, %r257, 8;
	selp.b32 	%r150, %r149, %r148, %p52;
	ld.global.f64 	%fd140, [%rd52+80000];
	setp.gt.f64 	%p53, %fd140, %fd139;
	selp.f64 	%fd141, %fd140, %fd139, %p53;
	add.s32 	%r151, %r257, 9;
	selp.b32 	%r152, %r151, %r150, %p53;
	ld.global.f64 	%fd142, [%rd52+160000];
	setp.gt.f64 	%p54, %fd142, %fd141;
	selp.f64 	%fd143, %fd142, %fd141, %p54;
	add.s32 	%r153, %r257, 10;
	selp.b32 	%r154, %r153, %r152, %p54;
	ld.global.f64 	%fd144, [%rd52+240000];
	setp.gt.f64 	%p55, %fd144, %fd143;
	selp.f64 	%fd145, %fd144, %fd143, %p55;
	add.s32 	%r155, %r257, 11;
	selp.b32 	%r156, %r155, %r154, %p55;
	ld.global.f64 	%fd146, [%rd52+320000];
	setp.gt.f64 	%p56, %fd146, %fd145;
	selp.f64 	%fd147, %fd146, %fd145, %p56;
	add.s32 	%r157, %r257, 12;
	selp.b32 	%r158, %r157, %r156, %p56;
	ld.global.f64 	%fd148, [%rd52+400000];
	setp.gt.f64 	%p57, %fd148, %fd147;
	selp.f64 	%fd149, %fd148, %fd147, %p57;
	add.s32 	%r159, %r257, 13;
	selp.b32 	%r160, %r159, %r158, %p57;
	ld.global.f64 	%fd150, [%rd52+480000];
	setp.gt.f64 	%p58, %fd150, %fd149;
	selp.f64 	%fd151, %fd150, %fd149, %p58;
	add.s32 	%r161, %r257, 14;
	selp.b32 	%r162, %r161, %r160, %p58;
	ld.global.f64 	%fd152, [%rd52+560000];
	setp.gt.f64 	%p59, %fd152, %fd151;
	selp.f64 	%fd189, %fd152, %fd151, %p59;
	add.s32 	%r163, %r257, 15;
	selp.b32 	%r272, %r163, %r162, %p59;
	add.s32 	%r256, %r256, 160000;
	add.s32 	%r257, %r257, 16;
	setp.ne.s32 	%p60, %r257, %r263;
	@%p60 bra 	$L__BB0_19;
$L__BB0_20:
	setp.eq.s32 	%p61, %r34, 0;
	@%p61 bra 	$L__BB0_29;
	and.b32  	%r45, %r2, 7;
	setp.lt.u32 	%p62, %r34, 8;
	@%p62 bra 	$L__BB0_23;
	mad.lo.s32 	%r165, %r263, 10000, %r33;
	mul.wide.s32 	%rd53, %r165, 8;
	add.s64 	%rd54, %rd4, %rd53;
	ld.global.f64 	%fd153, [%rd54];
	setp.gt.f64 	%p63, %fd153, %fd189;
	selp.f64 	%fd154, %fd153, %fd189, %p63;
	selp.b32 	%r166, %r263, %r272, %p63;
	add.s32 	%r167, %r263, 1;
	ld.global.f64 	%fd155, [%rd54+80000];
	setp.gt.f64 	%p64, %fd155, %fd154;
	selp.f64 	%fd156, %fd155, %fd154, %p64;
	selp.b32 	%r168, %r167, %r166, %p64;
	add.s32 	%r169, %r263, 2;
	ld.global.f64 	%fd157, [%rd54+160000];
	setp.gt.f64 	%p65, %fd157, %fd156;
	selp.f64 	%fd158, %fd157, %fd156, %p65;
	selp.b32 	%r170, %r169, %r168, %p65;
	add.s32 	%r171, %r263, 3;
	ld.global.f64 	%fd159, [%rd54+240000];
	setp.gt.f64 	%p66, %fd159, %fd158;
	selp.f64 	%fd160, %fd159, %fd158, %p66;
	selp.b32 	%r172, %r171, %r170, %p66;
	add.s32 	%r173, %r263, 4;
	ld.global.f64 	%fd161, [%rd54+320000];
	setp.gt.f64 	%p67, %fd161, %fd160;
	selp.f64 	%fd162, %fd161, %fd160, %p67;
	selp.b32 	%r174, %r173, %r172, %p67;
	add.s32 	%r175, %r263, 5;
	ld.global.f64 	%fd163, [%rd54+400000];
	setp.gt.f64 	%p68, %fd163, %fd162;
	selp.f64 	%fd164, %fd163, %fd162, %p68;
	selp.b32 	%r176, %r175, %r174, %p68;
	add.s32 	%r177, %r263, 6;
	ld.global.f64 	%fd165, [%rd54+480000];
	setp.gt.f64 	%p69, %fd165, %fd164;
	selp.f64 	%fd166, %fd165, %fd164, %p69;
	selp.b32 	%r178, %r177, %r176, %p69;
	add.s32 	%r179, %r263, 7;
	ld.global.f64 	%fd167, [%rd54+560000];
	setp.gt.f64 	%p70, %fd167, %fd166;
	selp.f64 	%fd189, %fd167, %fd166, %p70;
	selp.b32 	%r272, %r179, %r178, %p70;
	add.s32 	%r263, %r263, 8;
$L__BB0_23:
	setp.eq.s32 	%p71, %r45, 0;
	@%p71 bra 	$L__BB0_29;
	and.b32  	%r51, %r2, 3;
	setp.lt.u32 	%p72, %r45, 4;
	@%p72 bra 	$L__BB0_26;
	mad.lo.s32 	%r181, %r263, 10000, %r33;
	mul.wide.s32 	%rd55, %r181, 8;
	add.s64 	%rd56, %rd4, %rd55;
	ld.global.f64 	%fd168, [%rd56];
	setp.gt.f64 	%p73, %fd168, %fd189;
	selp.f64 	%fd169, %fd168, %fd189, %p73;
	selp.b32 	%r182, %r263, %r272, %p73;
	add.s32 	%r183, %r263, 1;
	ld.global.f64 	%fd170, [%rd56+80000];
	setp.gt.f64 	%p74, %fd170, %fd169;
	selp.f64 	%fd171, %fd170, %fd169, %p74;
	selp.b32 	%r184, %r183, %r182, %p74;
	add.s32 	%r185, %r263, 2;
	ld.global.f64 	%fd172, [%rd56+160000];
	setp.gt.f64 	%p75, %fd172, %fd171;
	selp.f64 	%fd173, %fd172, %fd171, %p75;
	selp.b32 	%r186, %r185, %r184, %p75;
	add.s32 	%r187, %r263, 3;
	ld.global.f64 	%fd174, [%rd56+240000];
	setp.gt.f64 	%p76, %fd174, %fd173;
	selp.f64 	%fd189, %fd174, %fd173, %p76;
	selp.b32 	%r272, %r187, %r186, %p76;
	add.s32 	%r263, %r263, 4;
$L__BB0_26:
	setp.eq.s32 	%p77, %r51, 0;
	@%p77 bra 	$L__BB0_29;
	mad.lo.s32 	%r188, %r263, 10000, %r277;
	add.s32 	%r269, %r188, -1;
	neg.s32 	%r268, %r51;
$L__BB0_28:
	.pragma "nounroll";
	mul.wide.s32 	%rd57, %r269, 8;
	add.s64 	%rd58, %rd4, %rd57;
	ld.global.f64 	%fd175, [%rd58];
	setp.gt.f64 	%p78, %fd175, %fd189;
	selp.f64 	%fd189, %fd175, %fd189, %p78;
	selp.b32 	%r272, %r263, %r272, %p78;
	add.s32 	%r263, %r263, 1;
	add.s32 	%r269, %r269, 10000;
	add.s32 	%r268, %r268, 1;
	setp.ne.s32 	%p79, %r268, 0;
	@%p79 bra 	$L__BB0_28;
$L__BB0_29:
	mul.wide.s32 	%rd59, %r33, 4;
	add.s64 	%rd60, %rd6, %rd59;
	st.global.u32 	[%rd60], %r272;
	setp.lt.s32 	%p80, %r277, 2;
	@%p80 bra 	$L__BB0_42;
	add.s32 	%r189, %r277, -2;
	and.b32  	%r68, %r33, 7;
	setp.lt.u32 	%p81, %r189, 7;
	@%p81 bra 	$L__BB0_34;
	add.s32 	%r274, %r277, -4;
	and.b32  	%r190, %r33, -8;
	neg.s32 	%r273, %r190;
$L__BB0_32:
	.pragma "nounroll";
	add.s32 	%r191, %r274, 4;
	mul.lo.s32 	%r192, %r272, 10000;
	cvt.s64.s32 	%rd61, %r192;
	cvt.s64.s32 	%rd62, %r191;
	add.s64 	%rd63, %rd61, %rd62;
	shl.b64 	%rd64, %rd63, 2;
	add.s64 	%rd65, %rd5, %rd64;
	ld.global.u32 	%r193, [%rd65+-4];
	add.s32 	%r194, %r274, 2;
	mul.wide.u32 	%rd66, %r194, 4;
	add.s64 	%rd67, %rd6, %rd66;
	st.global.u32 	[%rd67], %r193;
	mul.lo.s32 	%r195, %r193, 10000;
	cvt.s64.s32 	%rd68, %r195;
	add.s64 	%rd69, %rd68, %rd62;
	shl.b64 	%rd70, %rd69, 2;
	add.s64 	%rd71, %rd5, %rd70;
	ld.global.u32 	%r196, [%rd71+-8];
	add.s32 	%r197, %r274, 1;
	mul.wide.u32 	%rd72, %r197, 4;
	add.s64 	%rd73, %rd6, %rd72;
	st.global.u32 	[%rd73], %r196;
	mul.lo.s32 	%r198, %r196, 10000;
	cvt.s64.s32 	%rd74, %r198;
	add.s64 	%rd75, %rd74, %rd62;
	shl.b64 	%rd76, %rd75, 2;
	add.s64 	%rd77, %rd5, %rd76;
	ld.global.u32 	%r199, [%rd77+-12];
	add.s32 	%r200, %r274, -5;
	mul.wide.u32 	%rd78, %r274, 4;
	add.s64 	%rd79, %rd6, %rd78;
	st.global.u32 	[%rd79], %r199;
	mul.lo.s32 	%r201, %r199, 10000;
	cvt.s64.s32 	%rd80, %r201;
	add.s64 	%rd81, %rd80, %rd62;
	shl.b64 	%rd82, %rd81, 2;
	add.s64 	%rd83, %rd5, %rd82;
	ld.global.u32 	%r202, [%rd83+-16];
	add.s32 	%r203, %r274, -1;
	mul.wide.u32 	%rd84, %r203, 4;
	add.s64 	%rd85, %rd6, %rd84;
	st.global.u32 	[%rd85], %r202;
	mul.lo.s32 	%r204, %r202, 10000;
	cvt.s64.s32 	%rd86, %r204;
	add.s64 	%rd87, %rd86, %rd62;
	shl.b64 	%rd88, %rd87, 2;
	add.s64 	%rd89, %rd5, %rd88;
	ld.global.u32 	%r205, [%rd89+-20];
	add.s32 	%r206, %r274, -2;
	mul.wide.u32 	%rd90, %r206, 4;
	add.s64 	%rd91, %rd6, %rd90;
	st.global.u32 	[%rd91], %r205;
	mul.lo.s32 	%r207, %r205, 10000;
	cvt.s64.s32 	%rd92, %r207;
	add.s64 	%rd93, %rd92, %rd62;
	shl.b64 	%rd94, %rd93, 2;
	add.s64 	%rd95, %rd5, %rd94;
	ld.global.u32 	%r208, [%rd95+-24];
	add.s32 	%r209, %r274, -3;
	mul.wide.u32 	%rd96, %r209, 4;
	add.s64 	%rd97, %rd6, %rd96;
	st.global.u32 	[%rd97], %r208;
	mul.lo.s32 	%r210, %r208, 10000;
	cvt.s64.s32 	%rd98, %r210;
	add.s64 	%rd99, %rd98, %rd62;
	shl.b64 	%rd100, %rd99, 2;
	add.s64 	%rd101, %rd5, %rd100;
	ld.global.u32 	%r211, [%rd101+-28];
	add.s32 	%r212, %r274, -4;
	mul.wide.u32 	%rd102, %r212, 4;
	add.s64 	%rd103, %rd6, %rd102;
	st.global.u32 	[%rd103], %r211;
	mul.lo.s32 	%r213, %r211, 10000;
	cvt.s64.s32 	%rd104, %r213;
	add.s64 	%rd105, %rd104, %rd62;
	shl.b64 	%rd106, %rd105, 2;
	add.s64 	%rd107, %rd5, %rd106;
	ld.global.u32 	%r272, [%rd107+-32];
	mul.wide.u32 	%rd108, %r200, 4;
	add.s64 	%rd109, %rd6, %rd108;
	st.global.u32 	[%rd109], %r272;
	add.s32 	%r274, %r274, -8;
	add.s32 	%r273, %r273, 8;
	setp.ne.s32 	%p82, %r273, 0;
	@%p82 bra 	$L__BB0_32;
	add.s32 	%r277, %r274, 4;
$L__BB0_34:
	setp.eq.s32 	%p83, %r68, 0;
	@%p83 bra 	$L__BB0_42;
	and.b32  	%r79, %r33, 3;
	setp.lt.u32 	%p84, %r68, 4;
	@%p84 bra 	$L__BB0_37;
	add.s32 	%r214, %r277, -1;
	mul.wide.u32 	%rd110, %r214, 4;
	add.s64 	%rd111, %rd6, %rd110;
	ld.global.u32 	%r215, [%rd111];
	mul.lo.s32 	%r216, %r215, 10000;
	cvt.s64.s32 	%rd112, %r216;
	cvt.s64.s32 	%rd113, %r277;
	add.s64 	%rd114, %rd112, %rd113;
	shl.b64 	%rd115, %rd114, 2;
	add.s64 	%rd116, %rd5, %rd115;
	ld.global.u32 	%r217, [%rd116+-4];
	add.s32 	%r218, %r277, -2;
	mul.wide.u32 	%rd117, %r218, 4;
	add.s64 	%rd118, %rd6, %rd117;
	st.global.u32 	[%rd118], %r217;
	mul.lo.s32 	%r219, %r217, 10000;
	cvt.s64.s32 	%rd119, %r219;
	add.s64 	%rd120, %rd119, %rd113;
	shl.b64 	%rd121, %rd120, 2;
	add.s64 	%rd122, %rd5, %rd121;
	ld.global.u32 	%r220, [%rd122+-8];
	add.s32 	%r221, %r277, -3;
	mul.wide.u32 	%rd123, %r221, 4;
	add.s64 	%rd124, %rd6, %rd123;
	st.global.u32 	[%rd124], %r220;
	mul.lo.s32 	%r222, %r220, 10000;
	cvt.s64.s32 	%rd125, %r222;
	add.s64 	%rd126, %rd125, %rd113;
	shl.b64 	%rd127, %rd126, 2;
	add.s64 	%rd128, %rd5, %rd127;
	ld.global.u32 	%r223, [%rd128+-12];
	add.s32 	%r80, %r277, -4;
	mul.wide.u32 	%rd129, %r80, 4;
	add.s64 	%rd130, %rd6, %rd129;
	st.global.u32 	[%rd130], %r223;
	mul.lo.s32 	%r224, %r223, 10000;
	cvt.s64.s32 	%rd131, %r224;
	add.s64 	%rd132, %rd131, %rd113;
	shl.b64 	%rd133, %rd132, 2;
	add.s64 	%rd134, %rd5, %rd133;
	ld.global.u32 	%r225, [%rd134+-16];
	add.s32 	%r226, %r277, -5;
	mul.wide.u32 	%rd135, %r226, 4;
	add.s64 	%rd136, %rd6, %rd135;
	st.global.u32 	[%rd136], %r225;
	mov.u32 	%r277, %r80;
$L__BB0_37:
	setp.eq.s32 	%p85, %r79, 0;
	@%p85 bra 	$L__BB0_42;
	setp.eq.s32 	%p86, %r79, 1;
	@%p86 bra 	$L__BB0_40;
	add.s32 	%r227, %r277, -1;
	mul.wide.u32 	%rd137, %r227, 4;
	add.s64 	%rd138, %rd6, %rd137;
	ld.global.u32 	%r228, [%rd138];
	mul.lo.s32 	%r229, %r228, 10000;
	cvt.s64.s32 	%rd139, %r229;
	cvt.s64.s32 	%rd140, %r277;
	add.s64 	%rd141, %rd139, %rd140;
	shl.b64 	%rd142, %rd141, 2;
	add.s64 	%rd143, %rd5, %rd142;
	ld.global.u32 	%r230, [%rd143+-4];
	add.s32 	%r82, %r277, -2;
	mul.wide.u32 	%rd144, %r82, 4;
	add.s64 	%rd145, %rd6, %rd144;
	st.global.u32 	[%rd145], %r230;
	mul.lo.s32 	%r231, %r230, 10000;
	cvt.s64.s32 	%rd146, %r231;
	add.s64 	%rd147, %rd146, %rd140;
	shl.b64 	%rd148, %rd147, 2;
	add.s64 	%rd149, %rd5, %rd148;
	ld.global.u32 	%r232, [%rd149+-8];
	add.s32 	%r233, %r277, -3;
	mul.wide.u32 	%rd150, %r233, 4;
	add.s64 	%rd151, %rd6, %rd150;
	st.global.u32 	[%rd151], %r232;
	mov.u32 	%r277, %r82;
$L__BB0_40:
	and.b32  	%r234, %r33, 1;
	setp.eq.b32 	%p87, %r234, 1;
	not.pred 	%p88, %p87;
	@%p88 bra 	$L__BB0_42;
	add.s32 	%r235, %r277, -1;
	mul.wide.u32 	%rd152, %r235, 4;
	add.s64 	%rd153, %rd6, %rd152;
	ld.global.u32 	%r236, [%rd153];
	mul.lo.s32 	%r237, %r236, 10000;
	cvt.s64.s32 	%rd154, %r237;
	cvt.s64.s32 	%rd155, %r277;
	add.s64 	%rd156, %rd154, %rd155;
	shl.b64 	%rd157, %rd156, 2;
	add.s64 	%rd158, %rd5, %rd157;
	ld.global.u32 	%r238, [%rd158+-4];
	add.s32 	%r239, %r277, -2;
	mul.wide.u32 	%rd159, %r239, 4;
	add.s64 	%rd160, %rd6, %rd159;
	st.global.u32 	[%rd160], %r238;
$L__BB0_42:
	ret;
$L__BB0_43:
	ld.global.f64 	%fd117, [%rd7];
	ld.global.u32 	%r127, [%rd2];
	add.s32 	%r128, %r127, %r3;
	mul.wide.s32 	%rd49, %r128, 8;
	add.s64 	%rd50, %rd1, %rd49;
	ld.global.f64 	%fd118, [%rd50];
	mul.f64 	%fd119, %fd117, %fd118;
	st.global.f64 	[%rd8], %fd119;
	bra.uni 	$L__BB0_15;

}


// ===== COMPILED SASS (sm_100) =====

	.target	sm_100

	.elftype	@"ET_EXEC"


//--------------------- .note.nv.tkinfo           --------------------------
	.section	.note.nv.tkinfo,"",@"SHT_NOTE"
	.sectionflags	@"SHF_NOTE_NV_TKINFO"
	.tkinfo
        /*0018*/ 	.word	0x00000002
        /*0030*/ 	.string	""
        /*0030*/ 	.string	"ptxas"
        /*0030*/ 	.string	"Cuda compilation tools, release 13.0, V13.0.88"
        /*0030*/ 	.string	"Build cuda_13.0.r13.0/compiler.36424714_0"
        /*0030*/ 	.string	"-arch sm_100 -m 64 "



//--------------------- .note.nv.cuinfo           --------------------------
	.section	.note.nv.cuinfo,"",@"SHT_NOTE"
	.sectionflags	@"SHF_NOTE_NV_CUINFO"
        /*0018*/ 	.short	0x0002
        /*001a*/ 	.short	0x0064
        /*001c*/ 	.short	0x0082
	.zero		2


//--------------------- .nv.info                  --------------------------
	.section	.nv.info,"",@"SHT_CUDA_INFO"
	.align	4


	//----- nvinfo : EIATTR_REGCOUNT
	.align		4
        /*0000*/ 	.byte	0x04, 0x2f
        /*0002*/ 	.short	(.L_1 - .L_0)
	.align		4
.L_0:
        /*0004*/ 	.word	index@(_Z7viterbiiPdPiS_S0_S0_S_S_)
        /*0008*/ 	.word	0x00000020


	//----- nvinfo : EIATTR_FRAME_SIZE
	.align		4
.L_1:
        /*000c*/ 	.byte	0x04, 0x11
        /*000e*/ 	.short	(.L_3 - .L_2)
	.align		4
.L_2:
        /*0010*/ 	.word	index@(_Z7viterbiiPdPiS_S0_S0_S_S_)
        /*0014*/ 	.word	0x00000000


	//----- nvinfo : EIATTR_MIN_STACK_SIZE
	.align		4
.L_3:
        /*0018*/ 	.byte	0x04, 0x12
        /*001a*/ 	.short	(.L_5 - .L_4)
	.align		4
.L_4:
        /*001c*/ 	.word	index@(_Z7viterbiiPdPiS_S0_S0_S_S_)
        /*0020*/ 	.word	0x00000000
.L_5:


//--------------------- .nv.compat                --------------------------
	.section	.nv.compat,"",@"SHT_CUDA_COMPAT_INFO"
	.align	4
        /*0000*/ 	.byte	0x02, 0x09, 0x00, 0x00, 0x02, 0x02, 0x01, 0x00, 0x02, 0x05, 0x05, 0x00, 0x03, 0x07, 0x01, 0x01
        /*0010*/ 	.byte	0x02, 0x03, 0x00, 0x00, 0x02, 0x06, 0x01, 0x00, 0x04, 0x0b, 0x08, 0x00, 0x01, 0x00, 0x00, 0x00
        /*0020*/ 	.byte	0x00, 0x00, 0x00, 0x00


//--------------------- .nv.info._Z7viterbiiPdPiS_S0_S0_S_S_ --------------------------
	.section	.nv.info._Z7viterbiiPdPiS_S0_S0_S_S_,"",@"SHT_CUDA_INFO"
	.sectionflags	@""
	.align	4


	//----- nvinfo : EIATTR_CUDA_API_VERSION
	.align		4
        /*0000*/ 	.byte	0x04, 0x37
        /*0002*/ 	.short	(.L_7 - .L_6)
.L_6:
        /*0004*/ 	.word	0x00000082


	//----- nvinfo : EIATTR_KPARAM_INFO
	.align		4
.L_7:
        /*0008*/ 	.byte	0x04, 0x17
        /*000a*/ 	.short	(.L_9 - .L_8)
.L_8:
        /*000c*/ 	.word	0x00000000
        /*0010*/ 	.short	0x0007
        /*0012*/ 	.short	0x0038
        /*0014*/ 	.byte	0x00, 0xf5, 0x21, 0x00


	//----- nvinfo : EIATTR_KPARAM_INFO
	.align		4
.L_9:
        /*0018*/ 	.byte	0x04, 0x17
        /*001a*/ 	.short	(.L_11 - .L_10)
.L_10:
        /*001c*/ 	.word	0x00000000
        /*0020*/ 	.short	0x0006
        /*0022*/ 	.short	0x0030
        /*0024*/ 	.byte	0x00, 0xf5, 0x21, 0x00


	//----- nvinfo : EIATTR_KPARAM_INFO
	.align		4
.L_11:
        /*0028*/ 	.byte	0x04, 0x17
        /*002a*/ 	.short	(.L_13 - .L_12)
.L_12:
        /*002c*/ 	.word	0x00000000
        /*0030*/ 	.short	0x0005
        /*0032*/ 	.short	0x0028
        /*0034*/ 	.byte	0x00, 0xf5, 0x21, 0x00


	//----- nvinfo : EIATTR_KPARAM_INFO
	.align		4
.L_13:
        /*0038*/ 	.byte	0x04, 0x17
        /*003a*/ 	.short	(.L_15 - .L_14)
.L_14:
        /*003c*/ 	.word	0x00000000
        /*0040*/ 	.short	0x0004
        /*0042*/ 	.short	0x0020
        /*0044*/ 	.byte	0x00, 0xf5, 0x21, 0x00


	//----- nvinfo : EIATTR_KPARAM_INFO
	.align		4
.L_15:
        /*0048*/ 	.byte	0x04, 0x17
        /*004a*/ 	.short	(.L_17 - .L_16)
.L_16:
        /*004c*/ 	.word	0x00000000
        /*0050*/ 	.short	0x0003
        /*0052*/ 	.short	0x0018
        /*0054*/ 	.byte	0x00, 0xf5, 0x21, 0x00


	//----- nvinfo : EIATTR_KPARAM_INFO
	.align		4
.L_17:
        /*0058*/ 	.byte	0x04, 0x17
        /*005a*/ 	.short	(.L_19 - .L_18)
.L_18:
        /*005c*/ 	.word	0x00000000
        /*0060*/ 	.short	0x0002
        /*0062*/ 	.short	0x0010
        /*0064*/ 	.byte	0x00, 0xf5, 0x21, 0x00


	//----- nvinfo : EIATTR_KPARAM_INFO
	.align		4
.L_19:
        /*0068*/ 	.byte	0x04, 0x17
        /*006a*/ 	.short	(.L_21 - .L_20)
.L_20:
        /*006c*/ 	.word	0x00000000
        /*0070*/ 	.short	0x0001
        /*0072*/ 	.short	0x0008
        /*0074*/ 	.byte	0x00, 0xf5, 0x21, 0x00


	//----- nvinfo : EIATTR_KPARAM_INFO
	.align		4
.L_21:
        /*0078*/ 	.byte	0x04, 0x17
        /*007a*/ 	.short	(.L_23 - .L_22)
.L_22:
        /*007c*/ 	.word	0x00000000
        /*0080*/ 	.short	0x0000
        /*0082*/ 	.short	0x0000
        /*0084*/ 	.byte	0x00, 0xf0, 0x11, 0x00


	//----- nvinfo : EIATTR_SPARSE_MMA_MASK
	.align		4
.L_23:
        /*0088*/ 	.byte	0x03, 0x50
        /*008a*/ 	.short	0x0000


	//----- nvinfo : EIATTR_MAXREG_COUNT
	.align		4
        /*008c*/ 	.byte	0x03, 0x1b
        /*008e*/ 	.short	0x00ff


	//----- nvinfo : EIATTR_NUM_BARRIERS
	.align		4
        /*0090*/ 	.byte	0x02, 0x4c
        /*0092*/ 	.byte	0x01
	.zero		1


	//----- nvinfo : EIATTR_MERCURY_ISA_VERSION
	.align		4
        /*0094*/ 	.byte	0x03, 0x5f
        /*0096*/ 	.short	0x0101


	//----- nvinfo : EIATTR_VRC_CTA_INIT_COUNT
	.align		4
        /*0098*/ 	.byte	0x02, 0x4a
	.zero		1
	.zero		1


	//----- nvinfo : EIATTR_EXIT_INSTR_OFFSETS
	.align		4
        /*009c*/ 	.byte	0x04, 0x1c
        /*009e*/ 	.short	(.L_25 - .L_24)


	//   ....[0]....
.L_24:
        /*00a0*/ 	.word	0x000011e0


	//   ....[1]....
        /*00a4*/ 	.word	0x00001e90


	//   ....[2]....
        /*00a8*/ 	.word	0x00002410


	//   ....[3]....
        /*00ac*/ 	.word	0x00002700


	//   ....[4]....
        /*00b0*/ 	.word	0x000028d0


	//   ....[5]....
        /*00b4*/ 	.word	0x000029c0


	//----- nvinfo : EIATTR_CBANK_PARAM_SIZE
	.align		4
.L_25:
        /*00b8*/ 	.byte	0x03, 0x19
        /*00ba*/ 	.short	0x0040


	//----- nvinfo : EIATTR_PARAM_CBANK
	.align		4
        /*00bc*/ 	.byte	0x04, 0x0a
        /*00be*/ 	.short	(.L_27 - .L_26)
	.align		4
.L_26:
        /*00c0*/ 	.word	index@(.nv.constant0._Z7viterbiiPdPiS_S0_S0_S_S_)
        /*00c4*/ 	.short	0x0380
        /*00c6*/ 	.short	0x0040


	//----- nvinfo : EIATTR_SW_WAR
	.align		4
.L_27:
        /*00c8*/ 	.byte	0x04, 0x36
        /*00ca*/ 	.short	(.L_29 - .L_28)
.L_28:
        /*00cc*/ 	.word	0x00000008
.L_29:


//--------------------- .nv.callgraph             --------------------------
	.section	.nv.callgraph,"",@"SHT_CUDA_CALLGRAPH"
	.align	4
	.sectionentsize	8
	.align		4
        /*0000*/ 	.word	0x00000000
	.align		4
        /*0004*/ 	.word	0xffffffff
	.align		4
        /*0008*/ 	.word	0x00000000
	.align		4
        /*000c*/ 	.word	0xfffffffe
	.align		4
        /*0010*/ 	.word	0x00000000
	.align		4
        /*0014*/ 	.word	0xfffffffd
	.align		4
        /*0018*/ 	.word	0x00000000
	.align		4
        /*001c*/ 	.word	0xfffffffc


//--------------------- .text._Z7viterbiiPdPiS_S0_S0_S_S_ --------------------------
	.section	.text._Z7viterbiiPdPiS_S0_S0_S_S_,"ax",@progbits
	.align	128
        .global         _Z7viterbiiPdPiS_S0_S0_S_S_
        .type           _Z7viterbiiPdPiS_S0_S0_S_S_,@function
        .size           _Z7viterbiiPdPiS_S0_S0_S_S_,(.L_x_20 - _Z7viterbiiPdPiS_S0_S0_S_S_)
        .other          _Z7viterbiiPdPiS_S0_S0_S_S_,@"STO_CUDA_ENTRY STV_DEFAULT"
_Z7viterbiiPdPiS_S0_S0_S_S_:
.text._Z7viterbiiPdPiS_S0_S0_S_S_:
[----:B------:R-:W-:Y:S01]  /*0000*/  LDC R1, c[0x0][0x37c] ;  /* 0x0000df00ff017b82 */ /* 0x000fe20000000800 */
[----:B------:R-:W0:Y:S01]  /*0010*/  LDCU UR4, c[0x0][0x380] ;  /* 0x00007000ff0477ac */ /* 0x000e220008000800 */
[----:B------:R-:W1:Y:S06]  /*0020*/  S2R R0, SR_TID.X ;  /* 0x0000000000007919 */ /* 0x000e6c0000002100 */
[----:B------:R-:W2:Y:S01]  /*0030*/  LDC R2, c[0x0][0x380] ;  /* 0x0000e000ff027b82 */ /* 0x000ea20000000800 */
[----:B------:R-:W3:Y:S01]  /*0040*/  LDCU.64 UR6, c[0x0][0x388] ;  /* 0x00007100ff0677ac */ /* 0x000ee20008000a00 */
[----:B------:R-:W-:Y:S01]  /*0050*/  UMOV UR5, 0x0 ;  /* 0x0000000000057882 */ /* 0x000fe20000000000 */
[----:B------:R-:W4:Y:S01]  /*0060*/  LDCU.64 UR10, c[0x0][0x358] ;  /* 0x00006b00ff0a77ac */ /* 0x000f220008000a00 */
[----:B------:R-:W1:Y:S01]  /*0070*/  LDCU UR9, c[0x0][0x360] ;  /* 0x00006c00ff0977ac */ /* 0x000e620008000800 */
[----:B0-----:R-:W-:Y:S01]  /*0080*/  IMAD.U32 R10, RZ, RZ, UR4 ;  /* 0x00000004ff0a7e24 */ /* 0x001fe2000f8e00ff */
[----:B------:R-:W-:-:S02]  /*0090*/  UMOV UR4, 0x4e200 ;  /* 0x0004e20000047882 */ /* 0x000fc40000000000 */
[----:B---3--:R-:W-:Y:S02]  /*00a0*/  UIMAD.WIDE.U32 UR4, UR6, 0x1, UR4 ;  /* 0x00000001060478a5 */ /* 0x008fe4000f8e0004 */
[----:B------:R-:W-:-:S13]  /*00b0*/  ISETP.GE.AND P0, PT, R10, 0x1, PT ;  /* 0x000000010a00780c */ /* 0x000fda0003f06270 */
[----:B-1--4-:R-:W-:Y:S05]  /*00c0*/  @!P0 BRA `(.L_x_0) ;  /* 0x0000001000408947 */ /* 0x012fea0003800000 */
[----:B------:R-:W0:Y:S01]  /*00d0*/  LDC.64 R4, c[0x0][0x3b0] ;  /* 0x0000ec00ff047b82 */ /* 0x000e220000000a00 */
[----:B------:R-:W-:Y:S01]  /*00e0*/  IMAD.MOV.U32 R27, RZ, RZ, RZ ;  /* 0x000000ffff1b7224 */ /* 0x000fe200078e00ff */
[----:B------:R-:W-:-:S06]  /*00f0*/  UIADD3 UR7, UPT, UPT, UR5, UR7, URZ ;  /* 0x0000000705077290 */ /* 0x000fcc000fffe0ff */
[----:B------:R-:W1:Y:S08]  /*0100*/  LDC.64 R6, c[0x0][0x398] ;  /* 0x0000e600ff067b82 */ /* 0x000e700000000a00 */
[----:B------:R-:W3:Y:S01]  /*0110*/  LDC.64 R8, c[0x0][0x388] ;  /* 0x0000e200ff087b82 */ /* 0x000ee20000000a00 */
[----:B0-----:R-:W-:-:S03]  /*0120*/  IMAD.WIDE.U32 R4, R0, 0x8, R4 ;  /* 0x0000000800047825 */ /* 0x001fc600078e0004 */
[----:B------:R-:W-:Y:S01]  /*0130*/  IADD3 R3, P0, PT, R4, 0x3200, RZ ;  /* 0x0000320004037810 */ /* 0x000fe20007f1e0ff */
[C---:B------:R-:W-:Y:S02]  /*0140*/  IMAD R4, R0.reuse, 0x2710, RZ ;  /* 0x0000271000047824 */ /* 0x040fe400078e02ff */
[----:B-1----:R-:W-:-:S04]  /*0150*/  IMAD.WIDE.U32 R6, R0, 0x8, R6 ;  /* 0x0000000800067825 */ /* 0x002fc800078e0006 */
[----:B------:R-:W-:Y:S02]  /*0160*/  IMAD.X R5, RZ, RZ, R5, P0 ;  /* 0x000000ffff057224 */ /* 0x000fe400000e0605 */
[----:B---3--:R-:W-:-:S07]  /*0170*/  IMAD.WIDE.U32 R8, R4, 0x8, R8 ;  /* 0x0000000804087825 */ /* 0x008fce00078e0008 */
.L_x_8:
[----:B------:R-:W-:-:S13]  /*0180*/  ISETP.NE.AND P0, PT, R27, RZ, PT ;  /* 0x000000ff1b00720c */ /* 0x000fda0003f05270 */
[----:B------:R-:W-:Y:S05]  /*0190*/  @P0 BRA `(.L_x_1) ;  /* 0x0000000000280947 */ /* 0x000fea0003800000 */
[----:B------:R-:W0:Y:S08]  /*01a0*/  LDC.64 R12, c[0x0][0x3a0] ;  /* 0x0000e800ff0c7b82 */ /* 0x000e300000000a00 */
[----:B------:R-:W1:Y:S01]  /*01b0*/  LDC.64 R14, c[0x0][0x3b8] ;  /* 0x0000ee00ff0e7b82 */ /* 0x000e620000000a00 */
[----:B0-----:R-:W3:Y:S02]  /*01c0*/  LDG.E R13, desc[UR10][R12.64] ;  /* 0x0000000a0c0d7981 */ /* 0x001ee4000c1e1900 */
[----:B---3--:R-:W-:-:S04]  /*01d0*/  IMAD R11, R0, 0x190, R13 ;  /* 0x00000190000b7824 */ /* 0x008fc800078e020d */
[----:B-1----:R-:W-:Y:S02]  /*01e0*/  IMAD.WIDE R14, R11, 0x8, R14 ;  /* 0x000000080b0e7825 */ /* 0x002fe400078e020e */
[----:B------:R-:W3:Y:S04]  /*01f0*/  LDG.E.64 R10, desc[UR10][R6.64] ;  /* 0x0000000a060a7981 */ /* 0x000ee8000c1e1b00 */
[----:B------:R-:W3:Y:S02]  /*0200*/  LDG.E.64 R14, desc[UR10][R14.64] ;  /* 0x0000000a0e0e7981 */ /* 0x000ee4000c1e1b00 */
[----:B---3--:R-:W-:-:S07]  /*0210*/  DMUL R10, R10, R14 ;  /* 0x0000000e0a0a7228 */ /* 0x008fce0000000000 */
[----:B------:R0:W-:Y:S01]  /*0220*/  STG.E.64 desc[UR10][R8.64], R10 ;  /* 0x0000000a08007986 */ /* 0x0001e2000c101b0a */
[----:B------:R-:W-:Y:S05]  /*0230*/  BRA `(.L_x_2) ;  /* 0x0000000c00d07947 */ /* 0x000fea0003800000 */
.L_x_1:
[----:B------:R-:W0:Y:S08]  /*0240*/  LDC.64 R12, c[0x0][0x3a0] ;  /* 0x0000e800ff0c7b82 */ /* 0x000e300000000a00 */
[----:B------:R-:W1:Y:S01]  /*0250*/  LDC.64 R10, c[0x0][0x3b8] ;  /* 0x0000ee00ff0a7b82 */ /* 0x000e620000000a00 */
[----:B0-----:R-:W-:-:S06]  /*0260*/  IMAD.WIDE.U32 R12, R27, 0x4, R12 ;  /* 0x000000041b0c7825 */ /* 0x001fcc00078e000c */
[----:B------:R-:W3:Y:S01]  /*0270*/  LDG.E R13, desc[UR10][R12.64] ;  /* 0x0000000a0c0d7981 */ /* 0x000ee2000c1e1900 */
[----:B------:R-:W-:Y:S01]  /*0280*/  UISETP.GE.U32.AND UP0, UPT, UR9, 0x8, UPT ;  /* 0x000000080900788c */ /* 0x000fe2000bf06070 */
[----:B---3--:R-:W-:-:S04]  /*0290*/  IMAD R15, R0, 0x190, R13 ;  /* 0x00000190000f7824 */ /* 0x008fc800078e020d */
[----:B-1----:R-:W-:-:S06]  /*02a0*/  IMAD.WIDE R10, R15, 0x8, R10 ;  /* 0x000000080f0a7825 */ /* 0x002fcc00078e020a */
[----:B------:R-:W5:Y:S01]  /*02b0*/  LDG.E.64 R10, desc[UR10][R10.64] ;  /* 0x0000000a0a0a7981 */ /* 0x000f62000c1e1b00 */
[----:B------:R-:W-:Y:S02]  /*02c0*/  VIADD R28, R27, 0xffffffff ;  /* 0xffffffff1b1c7836 */ /* 0x000fe40000000000 */
[----:B------:R-:W-:Y:S02]  /*02d0*/  IMAD.MOV.U32 R26, RZ, RZ, RZ ;  /* 0x000000ffff1a7224 */ /* 0x000fe400078e00ff */
[----:B------:R-:W-:Y:S02]  /*02e0*/  IMAD.MOV.U32 R18, RZ, RZ, 0x0 ;  /* 0x00000000ff127424 */ /* 0x000fe400078e00ff */
[----:B------:R-:W-:Y:S02]  /*02f0*/  IMAD.MOV.U32 R19, RZ, RZ, -0x40100000 ;  /* 0xbff00000ff137424 */ /* 0x000fe400078e00ff */
[----:B------:R-:W-:Y:S02]  /*0300*/  IMAD.MOV.U32 R16, RZ, RZ, 0x0 ;  /* 0x00000000ff107424 */ /* 0x000fe400078e00ff */
[----:B------:R-:W-:Y:S01]  /*0310*/  IMAD.MOV.U32 R17, RZ, RZ, -0x40100000 ;  /* 0xbff00000ff117424 */ /* 0x000fe200078e00ff */
[----:B------:R-:W-:Y:S06]  /*0320*/  BRA.U !UP0, `(.L_x_3) ;  /* 0x0000000508b07547 */ /* 0x000fec000b800000 */
[----:B------:R-:W-:Y:S02]  /*0330*/  IMAD.MOV.U32 R26, RZ, RZ, RZ ;  /* 0x000000ffff1a7224 */ /* 0x000fe400078e00ff */
[----:B------:R-:W-:Y:S02]  /*0340*/  IMAD.MOV.U32 R14, RZ, RZ, R3 ;  /* 0x000000ffff0e7224 */ /* 0x000fe400078e0003 */
[----:B------:R-:W-:Y:S02]  /*0350*/  IMAD.MOV.U32 R15, RZ, RZ, R5 ;  /* 0x000000ffff0f7224 */ /* 0x000fe400078e0005 */
[----:B------:R-:W-:Y:S02]  /*0360*/  IMAD.MOV.U32 R18, RZ, RZ, 0x0 ;  /* 0x00000000ff127424 */ /* 0x000fe400078e00ff */
[----:B------:R-:W-:-:S07]  /*0370*/  IMAD.MOV.U32 R19, RZ, RZ, -0x40100000 ;  /* 0xbff00000ff137424 */ /* 0x000fce00078e00ff */
.L_x_4:
[----:B------:R-:W-:Y:S01]  /*0380*/  IMAD.U32 R12, RZ, RZ, UR4 ;  /* 0x00000004ff0c7e24 */ /* 0x000fe2000f8e00ff */
[----:B------:R-:W3:Y:S01]  /*0390*/  LDG.E.64 R22, desc[UR10][R14.64+-0x3200] ;  /* 0xffce000a0e167981 */ /* 0x000ee2000c1e1b00 */
[----:B------:R-:W-:Y:S02]  /*03a0*/  IMAD.U32 R21, RZ, RZ, UR7 ;  /* 0x00000007ff157e24 */ /* 0x000fe4000f8e00ff */
[----:B------:R-:W-:Y:S01]  /*03b0*/  IMAD.MOV.U32 R20, RZ, RZ, R12 ;  /* 0x000000ffff147224 */ /* 0x000fe200078e000c */
[----:B------:R-:W4:Y:S01]  /*03c0*/  LDG.E.64 R24, desc[UR10][R14.64+-0x2580] ;  /* 0xffda800a0e187981 */ /* 0x000f22000c1e1b00 */
[----:B------:R-:W-:Y:S02]  /*03d0*/  IMAD.U32 R13, RZ, RZ, UR5 ;  /* 0x00000005ff0d7e24 */ /* 0x000fe4000f8e00ff */
[----:B------:R-:W-:-:S05]  /*03e0*/  IMAD.WIDE R12, R28, 0x8, R20 ;  /* 0x000000081c0c7825 */ /* 0x000fca00078e0214 */
[----:B------:R-:W3:Y:S02]  /*03f0*/  LDG.E.64 R20, desc[UR10][R12.64+-0x4e200] ;  /* 0xfb1e000a0c147981 */ /* 0x000ee4000c1e1b00 */
[----:B---3--:R-:W-:-:S08]  /*0400*/  DMUL R22, R20, R22 ;  /* 0x0000001614167228 */ /* 0x008fd00000000000 */
[----:B------:R-:W-:-:S06]  /*0410*/  DSETP.GT.AND P0, PT, R22, R16, PT ;  /* 0x000000101600722a */ /* 0x000fcc0003f04000 */
[----:B------:R-:W-:Y:S02]  /*0420*/  FSEL R21, R23, R17, P0 ;  /* 0x0000001117157208 */ /* 0x000fe40000000000 */
[----:B------:R-:W-:Y:S01]  /*0430*/  FSEL R20, R22, R16, P0 ;  /* 0x0000001016147208 */ /* 0x000fe20000000000 */
[----:B-----5:R-:W-:-:S08]  /*0440*/  DMUL R22, R10, R22 ;  /* 0x000000160a167228 */ /* 0x020fd00000000000 */
[----:B------:R-:W-:-:S06]  /*0450*/  DSETP.GT.AND P1, PT, R22, R18, PT ;  /* 0x000000121600722a */ /* 0x000fcc0003f24000 */
[----:B------:R-:W-:Y:S02]  /*0460*/  FSEL R16, R22, R18, P1 ;  /* 0x0000001216107208 */ /* 0x000fe40000800000 */
[----:B------:R-:W-:Y:S02]  /*0470*/  FSEL R17, R23, R19, P1 ;  /* 0x0000001317117208 */ /* 0x000fe40000800000 */
[----:B------:R-:W4:Y:S04]  /*0480*/  LDG.E.64 R18, desc[UR10][R12.64+-0x3a980] ;  /* 0xfc56800a0c127981 */ /* 0x000f28000c1e1b00 */
[----:B------:R-:W3:Y:S01]  /*0490*/  LDG.E.64 R22, desc[UR10][R12.64+-0x27100] ;  /* 0xfd8f000a0c167981 */ /* 0x000ee2000c1e1b00 */
[----:B----4-:R-:W-:-:S08]  /*04a0*/  DMUL R24, R18, R24 ;  /* 0x0000001812187228 */ /* 0x010fd00000000000 */
[----:B------:R-:W-:-:S06]  /*04b0*/  DSETP.GT.AND P1, PT, R24, R20, PT ;  /* 0x000000141800722a */ /* 0x000fcc0003f24000 */
[----:B------:R-:W-:Y:S02]  /*04c0*/  FSEL R18, R24, R20, P1 ;  /* 0x0000001418127208 */ /* 0x000fe40000800000 */
[----:B------:R-:W-:Y:S02]  /*04d0*/  FSEL R19, R25, R21, P1 ;  /* 0x0000001519137208 */ /* 0x000fe40000800000 */
[----:B------:R-:W3:Y:S01]  /*04e0*/  LDG.E.64 R20, desc[UR10][R14.64+-0x1900] ;  /* 0xffe7000a0e147981 */ /* 0x000ee2000c1e1b00 */
[----:B------:R-:W-:-:S08]  /*04f0*/  DMUL R24, R10, R24 ;  /* 0x000000180a187228 */ /* 0x000fd00000000000 */
[----:B------:R-:W-:-:S06]  /*0500*/  DSETP.GT.AND P2, PT, R24, R16, PT ;  /* 0x000000101800722a */ /* 0x000fcc0003f44000 */
[----:B------:R-:W-:Y:S02]  /*0510*/  FSEL R16, R24, R16, P2 ;  /* 0x0000001018107208 */ /* 0x000fe40001000000 */
[----:B------:R-:W-:Y:S01]  /*0520*/  FSEL R17, R25, R17, P2 ;  /* 0x0000001119117208 */ /* 0x000fe20001000000 */
[----:B---3--:R-:W-:Y:S01]  /*0530*/  DMUL R20, R22, R20 ;  /* 0x0000001416147228 */ /* 0x008fe20000000000 */
[----:B------:R-:W3:Y:S07]  /*0540*/  LDG.E.64 R22, desc[UR10][R12.64+-0x13880] ;  /* 0xfec7800a0c167981 */ /* 0x000eee000c1e1b00 */
[----:B------:R-:W-:-:S02]  /*0550*/  DSETP.GT.AND P2, PT, R20, R18, PT ;  /* 0x000000121400722a */ /* 0x000fc40003f44000 */
[----:B------:R-:W-:-:S04]  /*0560*/  DMUL R24, R10, R20 ;  /* 0x000000140a187228 */ /* 0x000fc80000000000 */
[----:B------:R-:W-:Y:S02]  /*0570*/  FSEL R18, R20, R18, P2 ;  /* 0x0000001214127208 */ /* 0x000fe40001000000 */
[----:B------:R-:W-:Y:S02]  /*0580*/  FSEL R19, R21, R19, P2 ;  /* 0x0000001315137208 */ /* 0x000fe40001000000 */
[----:B------:R-:W3:Y:S01]  /*0590*/  LDG.E.64 R20, desc[UR10][R14.64+-0xc80] ;  /* 0xfff3800a0e147981 */ /* 0x000ee2000c1e1b00 */
        /* <DEDUP_REMOVED lines=22> */
[----:B------:R-:W-:Y:S02]  /*0700*/  FSEL R17, R25, R17, P5 ;  /* 0x0000001119117208 */ /* 0x000fe40002800000 */
[----:B------:R-:W4:Y:S01]  /*0710*/  LDG.E.64 R24, desc[UR10][R12.64+0x27100] ;  /* 0x0271000a0c187981 */ /* 0x000f22000c1e1b00 */
[----:B---3--:R-:W-:-:S03]  /*0720*/  DMUL R20, R22, R20 ;  /* 0x0000001416147228 */ /* 0x008fc60000000000 */
[----:B------:R-:W4:Y:S05]  /*0730*/  LDG.E.64 R22, desc[UR10][R14.64+0x1900] ;  /* 0x0019000a0e167981 */ /* 0x000f2a000c1e1b00 */
[----:B------:R-:W-:-:S06]  /*0740*/  DSETP.GT.AND P5, PT, R20, R18, PT ;  /* 0x000000121400722a */ /* 0x000fcc0003fa4000 */
[----:B------:R-:W-:Y:S02]  /*0750*/  FSEL R18, R20, R18, P5 ;  /* 0x0000001214127208 */ /* 0x000fe40002800000 */
[----:B------:R-:W-:Y:S01]  /*0760*/  FSEL R19, R21, R19, P5 ;  /* 0x0000001315137208 */ /* 0x000fe20002800000 */
[----:B------:R-:W-:-:S08]  /*0770*/  DMUL R20, R10, R20 ;  /* 0x000000140a147228 */ /* 0x000fd00000000000 */
[----:B------:R-:W-:-:S06]  /*0780*/  DSETP.GT.AND P6, PT, R20, R16, PT ;  /* 0x000000101400722a */ /* 0x000fcc0003fc4000 */
[----:B------:R-:W-:Y:S02]  /*0790*/  FSEL R16, R20, R16, P6 ;  /* 0x0000001014107208 */ /* 0x000fe40003000000 */
[----:B------:R-:W-:Y:S02]  /*07a0*/  FSEL R17, R21, R17, P6 ;  /* 0x0000001115117208 */ /* 0x000fe40003000000 */
[----:B------:R0:W3:Y:S01]  /*07b0*/  LDG.E.64 R20, desc[UR10][R14.64+0x2580] ;  /* 0x0025800a0e147981 */ /* 0x0000e2000c1e1b00 */
[----:B----4-:R-:W-:-:S03]  /*07c0*/  DMUL R22, R24, R22 ;  /* 0x0000001618167228 */ /* 0x010fc60000000000 */
[----:B------:R-:W3:Y:S01]  /*07d0*/  LDG.E.64 R24, desc[UR10][R12.64+0x3a980] ;  /* 0x03a9800a0c187981 */ /* 0x000ee2000c1e1b00 */
[----:B------:R-:W-:-:S04]  /*07e0*/  SEL R29, R26, R29, P0 ;  /* 0x0000001d1a1d7207 */ /* 0x000fc80000000000 */
[----:B------:R-:W-:Y:S01]  /*07f0*/  DSETP.GT.AND P0, PT, R22, R18, PT ;  /* 0x000000121600722a */ /* 0x000fe20003f04000 */
[----:B------:R-:W-:-:S05]  /*0800*/  @P1 VIADD R29, R26, 0x1 ;  /* 0x000000011a1d1836 */ /* 0x000fca0000000000 */
[----:B------:R-:W-:Y:S02]  /*0810*/  FSEL R18, R22, R18, P0 ;  /* 0x0000001216127208 */ /* 0x000fe40000000000 */
[----:B------:R-:W-:Y:S01]  /*0820*/  FSEL R19, R23, R19, P0 ;  /* 0x0000001317137208 */ /* 0x000fe20000000000 */
[----:B------:R-:W-:Y:S01]  /*0830*/  DMUL R22, R10, R22 ;  /* 0x000000160a167228 */ /* 0x000fe20000000000 */
[C---:B------:R-:W-:Y:S02]  /*0840*/  @P2 VIADD R29, R26.reuse, 0x2 ;  /* 0x000000021a1d2836 */ /* 0x040fe40000000000 */
[C---:B------:R-:W-:Y:S02]  /*0850*/  @P3 VIADD R29, R26.reuse, 0x3 ;  /* 0x000000031a1d3836 */ /* 0x040fe40000000000 */
[C---:B------:R-:W-:Y:S02]  /*0860*/  @P4 VIADD R29, R26.reuse, 0x4 ;  /* 0x000000041a1d4836 */ /* 0x040fe40000000000 */
[C---:B------:R-:W-:Y:S01]  /*0870*/  @P5 VIADD R29, R26.reuse, 0x5 ;  /* 0x000000051a1d5836 */ /* 0x040fe20000000000 */
[----:B------:R-:W-:Y:S01]  /*0880*/  ULOP3.LUT UR6, UR9, 0x7f8, URZ, 0xc0, !UPT ;  /* 0x000007f809067892 */ /* 0x000fe2000f8ec0ff */
[----:B------:R-:W-:Y:S01]  /*0890*/  @P0 VIADD R29, R26, 0x6 ;  /* 0x000000061a1d0836 */ /* 0x000fe20000000000 */
[----:B------:R-:W-:-:S06]  /*08a0*/  DSETP.GT.AND P6, PT, R22, R16, PT ;  /* 0x000000101600722a */ /* 0x000fcc0003fc4000 */
[----:B------:R-:W-:Y:S02]  /*08b0*/  FSEL R16, R22, R16, P6 ;  /* 0x0000001016107208 */ /* 0x000fe40003000000 */
[----:B------:R-:W-:Y:S02]  /*08c0*/  FSEL R17, R23, R17, P6 ;  /* 0x0000001117117208 */ /* 0x000fe40003000000 */
[----:B0-----:R-:W-:Y:S01]  /*08d0*/  IADD3 R14, P2, PT, R14, 0x6400, RZ ;  /* 0x000064000e0e7810 */ /* 0x001fe20007f5e0ff */
[----:B------:R-:W-:-:S04]  /*08e0*/  VIADD R28, R28, 0x13880 ;  /* 0x000138801c1c7836 */ /* 0x000fc80000000000 */
[----:B------:R-:W-:Y:S01]  /*08f0*/  IMAD.X R15, RZ, RZ, R15, P2 ;  /* 0x000000ffff0f7224 */ /* 0x000fe200010e060f */
[----:B---3--:R-:W-:-:S08]  /*0900*/  DMUL R24, R24, R20 ;  /* 0x0000001418187228 */ /* 0x008fd00000000000 */
[----:B------:R-:W-:Y:S02]  /*0910*/  DSETP.GT.AND P1, PT, R24, R18, PT ;  /* 0x000000121800722a */ /* 0x000fe40003f24000 */
[----:B------:R-:W-:-:S04]  /*0920*/  DMUL R20, R10, R24 ;  /* 0x000000180a147228 */ /* 0x000fc80000000000 */
[----:B------:R-:W-:Y:S02]  /*0930*/  FSEL R12, R24, R18, P1 ;  /* 0x00000012180c7208 */ /* 0x000fe40000800000 */
[----:B------:R-:W-:-:S06]  /*0940*/  FSEL R13, R25, R19, P1 ;  /* 0x00000013190d7208 */ /* 0x000fcc0000800000 */
[C---:B------:R-:W-:Y:S02]  /*0950*/  @P1 VIADD R29, R26.reuse, 0x7 ;  /* 0x000000071a1d1836 */ /* 0x040fe40000000000 */
[----:B------:R-:W-:-:S05]  /*0960*/  VIADD R26, R26, 0x8 ;  /* 0x000000081a1a7836 */ /* 0x000fca0000000000 */
[----:B------:R-:W-:Y:S01]  /*0970*/  ISETP.NE.AND P1, PT, R26, UR6, PT ;  /* 0x000000061a007c0c */ /* 0x000fe2000bf25270 */
[----:B------:R-:W-:-:S06]  /*0980*/  DSETP.GT.AND P0, PT, R20, R16, PT ;  /* 0x000000101400722a */ /* 0x000fcc0003f04000 */
[----:B------:R-:W-:Y:S01]  /*0990*/  FSEL R18, R20, R16, P0 ;  /* 0x0000001014127208 */ /* 0x000fe20000000000 */
[----:B------:R-:W-:Y:S01]  /*09a0*/  IMAD.MOV.U32 R16, RZ, RZ, R12 ;  /* 0x000000ffff107224 */ /* 0x000fe200078e000c */
[----:B------:R-:W-:Y:S01]  /*09b0*/  FSEL R19, R21, R17, P0 ;  /* 0x0000001115137208 */ /* 0x000fe20000000000 */
[----:B------:R-:W-:-:S03]  /*09c0*/  IMAD.MOV.U32 R17, RZ, RZ, R13 ;  /* 0x000000ffff117224 */ /* 0x000fc600078e000d */
[----:B------:R-:W-:Y:S05]  /*09d0*/  @P1 BRA `(.L_x_4) ;  /* 0xfffffff800681947 */ /* 0x000fea000383ffff */
[----:B------:R-:W-:-:S07]  /*09e0*/  IMAD.U32 R26, RZ, RZ, UR6 ;  /* 0x00000006ff1a7e24 */ /* 0x000fce000f8e00ff */
.L_x_3:
[----:B------:R-:W-:-:S04]  /*09f0*/  ULOP3.LUT UR6, UR9, 0x7, URZ, 0xc0, !UPT ;  /* 0x0000000709067892 */ /* 0x000fc8000f8ec0ff */
[----:B------:R-:W-:-:S09]  /*0a00*/  UISETP.NE.AND UP0, UPT, UR6, URZ, UPT ;  /* 0x000000ff0600728c */ /* 0x000fd2000bf05270 */
[----:B------:R-:W-:Y:S05]  /*0a10*/  BRA.U !UP0, `(.L_x_5) ;  /* 0x0000000508c07547 */ /* 0x000fea000b800000 */
[----:B------:R-:W-:Y:S02]  /*0a20*/  UIADD3 UR6, UPT, UPT, UR6, -0x1, URZ ;  /* 0xffffffff06067890 */ /* 0x000fe4000fffe0ff */
[----:B------:R-:W-:Y:S02]  /*0a30*/  ULOP3.LUT UP1, UR8, UR9, 0x3, URZ, 0xc0, !UPT ;  /* 0x0000000309087892 */ /* 0x000fe4000f82c0ff */
[----:B------:R-:W-:-:S09]  /*0a40*/  UISETP.GE.U32.AND UP0, UPT, UR6, 0x3, UPT ;  /* 0x000000030600788c */ /* 0x000fd2000bf06070 */
[----:B------:R-:W-:Y:S05]  /*0a50*/  BRA.U !UP0, `(.L_x_6) ;  /* 0x0000000108d87547 */ /* 0x000fea000b800000 */
[----:B------:R-:W0:Y:S01]  /*0a60*/  LDC.64 R22, c[0x0][0x3b0] ;  /* 0x0000ec00ff167b82 */ /* 0x000e220000000a00 */
[----:B------:R-:W-:Y:S02]  /*0a70*/  VIADD R13, R27, 0xffffffff ;  /* 0xffffffff1b0d7836 */ /* 0x000fe40000000000 */
[C---:B------:R-:W-:Y:S02]  /*0a80*/  IMAD R15, R26.reuse, 0x190, R0 ;  /* 0x000001901a0f7824 */ /* 0x040fe400078e0200 */
[----:B------:R-:W-:-:S03]  /*0a90*/  IMAD R13, R26, 0x2710, R13 ;  /* 0x000027101a0d7824 */ /* 0x000fc600078e020d */
[----:B------:R-:W1:Y:S01]  /*0aa0*/  LDC.64 R24, c[0x0][0x388] ;  /* 0x0000e200ff187b82 */ /* 0x000e620000000a00 */
[----:B0-----:R-:W-:-:S05]  /*0ab0*/  IMAD.WIDE.U32 R22, R15, 0x8, R22 ;  /* 0x000000080f167825 */ /* 0x001fca00078e0016 */
[----:B------:R-:W3:Y:S01]  /*0ac0*/  LDG.E.64 R20, desc[UR10][R22.64] ;  /* 0x0000000a16147981 */ /* 0x000ee2000c1e1b00 */
[----:B-1----:R-:W-:-:S05]  /*0ad0*/  IMAD.WIDE R24, R13, 0x8, R24 ;  /* 0x000000080d187825 */ /* 0x002fca00078e0218 */
[----:B------:R-:W3:Y:S04]  /*0ae0*/  LDG.E.64 R12, desc[UR10][R24.64] ;  /* 0x0000000a180c7981 */ /* 0x000ee8000c1e1b00 */
[----:B------:R-:W4:Y:S01]  /*0af0*/  LDG.E.64 R14, desc[UR10][R24.64+0x13880] ;  /* 0x0138800a180e7981 */ /* 0x000f22000c1e1b00 */
[----:B---3--:R-:W-:-:S03]  /*0b00*/  DMUL R20, R12, R20 ;  /* 0x000000140c147228 */ /* 0x008fc60000000000 */
[----:B------:R-:W4:Y:S05]  /*0b10*/  LDG.E.64 R12, desc[UR10][R22.64+0xc80] ;  /* 0x000c800a160c7981 */ /* 0x000f2a000c1e1b00 */
[----:B------:R-:W-:-:S06]  /*0b20*/  DSETP.GT.AND P0, PT, R20, R16, PT ;  /* 0x000000101400722a */ /* 0x000fcc0003f04000 */
[----:B------:R-:W-:Y:S02]  /*0b30*/  FSEL R17, R21, R17, P0 ;  /* 0x0000001115117208 */ /* 0x000fe40000000000 */
[----:B------:R-:W-:Y:S01]  /*0b40*/  FSEL R16, R20, R16, P0 ;  /* 0x0000001014107208 */ /* 0x000fe20000000000 */
[----:B-----5:R-:W-:-:S08]  /*0b50*/  DMUL R20, R10, R20 ;  /* 0x000000140a147228 */ /* 0x020fd00000000000 */
[----:B------:R-:W-:-:S06]  /*0b60*/  DSETP.GT.AND P1, PT, R20, R18, PT ;  /* 0x000000121400722a */ /* 0x000fcc0003f24000 */
[----:B------:R-:W-:Y:S02]  /*0b70*/  FSEL R18, R20, R18, P1 ;  /* 0x0000001214127208 */ /* 0x000fe40000800000 */
[----:B------:R-:W-:Y:S02]  /*0b80*/  FSEL R19, R21, R19, P1 ;  /* 0x0000001315137208 */ /* 0x000fe40000800000 */
[----:B------:R-:W3:Y:S01]  /*0b90*/  LDG.E.64 R20, desc[UR10][R22.64+0x2580] ;  /* 0x0025800a16147981 */ /* 0x000ee2000c1e1b00 */
[----:B----4-:R-:W-:-:S08]  /*0ba0*/  DMUL R12, R14, R12 ;  /* 0x0000000c0e0c7228 */ /* 0x010fd00000000000 */
[----:B------:R-:W-:Y:S02]  /*0bb0*/  DMUL R14, R10, R12 ;  /* 0x0000000c0a0e7228 */ /* 0x000fe40000000000 */
[----:B------:R-:W-:-:S06]  /*0bc0*/  DSETP.GT.AND P1, PT, R12, R16, PT ;  /* 0x000000100c00722a */ /* 0x000fcc0003f24000 */
[----:B------:R-:W-:Y:S01]  /*0bd0*/  DSETP.GT.AND P2, PT, R14, R18, PT ;  /* 0x000000120e00722a */ /* 0x000fe20003f44000 */
[----:B------:R-:W-:Y:S02]  /*0be0*/  FSEL R12, R12, R16, P1 ;  /* 0x000000100c0c7208 */ /* 0x000fe40000800000 */
[----:B------:R-:W-:Y:S02]  /*0bf0*/  FSEL R13, R13, R17, P1 ;  /* 0x000000110d0d7208 */ /* 0x000fe40000800000 */
[----:B------:R-:W4:Y:S01]  /*0c00*/  LDG.E.64 R16, desc[UR10][R22.64+0x1900] ;  /* 0x0019000a16107981 */ /* 0x000f22000c1e1b00 */
[----:B------:R-:W-:Y:S02]  /*0c10*/  FSEL R14, R14, R18, P2 ;  /* 0x000000120e0e7208 */ /* 0x000fe40001000000 */
[----:B------:R-:W-:Y:S02]  /*0c20*/  FSEL R15, R15, R19, P2 ;  /* 0x000000130f0f7208 */ /* 0x000fe40001000000 */
[----:B------:R-:W4:Y:S04]  /*0c30*/  LDG.E.64 R18, desc[UR10][R24.64+0x27100] ;  /* 0x0271000a18127981 */ /* 0x000f28000c1e1b00 */
[----:B------:R-:W3:Y:S01]  /*0c40*/  LDG.E.64 R24, desc[UR10][R24.64+0x3a980] ;  /* 0x03a9800a18187981 */ /* 0x000ee2000c1e1b00 */
[C---:B------:R-:W-:Y:S01]  /*0c50*/  SEL R29, R26.reuse, R29, P0 ;  /* 0x0000001d1a1d7207 */ /* 0x040fe20000000000 */
[----:B------:R-:W-:Y:S01]  /*0c60*/  @P1 VIADD R29, R26, 0x1 ;  /* 0x000000011a1d1836 */ /* 0x000fe20000000000 */
[----:B----4-:R-:W-:-:S08]  /*0c70*/  DMUL R16, R18, R16 ;  /* 0x0000001012107228 */ /* 0x010fd00000000000 */
[----:B------:R-:W-:Y:S02]  /*0c80*/  DSETP.GT.AND P2, PT, R16, R12, PT ;  /* 0x0000000c1000722a */ /* 0x000fe40003f44000 */
[----:B------:R-:W-:Y:S02]  /*0c90*/  DMUL R18, R10, R16 ;  /* 0x000000100a127228 */ /* 0x000fe40000000000 */
[----:B---3--:R-:W-:Y:S02]  /*0ca0*/  DMUL R20, R24, R20 ;  /* 0x0000001418147228 */ /* 0x008fe40000000000 */
[----:B------:R-:W-:Y:S02]  /*0cb0*/  FSEL R12, R16, R12, P2 ;  /* 0x0000000c100c7208 */ /* 0x000fe40001000000 */
[----:B------:R-:W-:Y:S02]  /*0cc0*/  FSEL R13, R17, R13, P2 ;  /* 0x0000000d110d7208 */ /* 0x000fe40001000000 */
[----:B------:R-:W-:-:S02]  /*0cd0*/  DSETP.GT.AND P3, PT, R18, R14, PT ;  /* 0x0000000e1200722a */ /* 0x000fc40003f64000 */
[----:B------:R-:W-:Y:S02]  /*0ce0*/  DMUL R16, R10, R20 ;  /* 0x000000140a107228 */ /* 0x000fe40000000000 */
[----:B------:R-:W-:Y:S02]  /*0cf0*/  DSETP.GT.AND P4, PT, R20, R12, PT ;  /* 0x0000000c1400722a */ /* 0x000fe40003f84000 */
[----:B------:R-:W-:Y:S02]  /*0d00*/  FSEL R14, R18, R14, P3 ;  /* 0x0000000e120e7208 */ /* 0x000fe40001800000 */
[----:B------:R-:W-:Y:S02]  /*0d10*/  FSEL R15, R19, R15, P3 ;  /* 0x0000000f130f7208 */ /* 0x000fe40001800000 */
[----:B------:R-:W-:Y:S02]  /*0d20*/  FSEL R12, R20, R12, P4 ;  /* 0x0000000c140c7208 */ /* 0x000fe40002000000 */
[----:B------:R-:W-:-:S02]  /*0d30*/  FSEL R13, R21, R13, P4 ;  /* 0x0000000d150d7208 */ /* 0x000fc40002000000 */
[----:B------:R-:W-:Y:S01]  /*0d40*/  DSETP.GT.AND P0, PT, R16, R14, PT ;  /* 0x0000000e1000722a */ /* 0x000fe20003f04000 */
[----:B------:R-:W-:-:S03]  /*0d50*/  @P2 VIADD R29, R26, 0x2 ;  /* 0x000000021a1d2836 */ /* 0x000fc60000000000 */
[----:B------:R-:W-:Y:S02]  /*0d60*/  @P4 VIADD R29, R26, 0x3 ;  /* 0x000000031a1d4836 */ /* 0x000fe40000000000 */
[----:B------:R-:W-:Y:S01]  /*0d70*/  FSEL R18, R16, R14, P0 ;  /* 0x0000000e10127208 */ /* 0x000fe20000000000 */
[----:B------:R-:W-:Y:S01]  /*0d80*/  VIADD R26, R26, 0x4 ;  /* 0x000000041a1a7836 */ /* 0x000fe20000000000 */
[----:B------:R-:W-:Y:S01]  /*0d90*/  FSEL R19, R17, R15, P0 ;  /* 0x0000000f11137208 */ /* 0x000fe20000000000 */
[----:B------:R-:W-:Y:S02]  /*0da0*/  IMAD.MOV.U32 R16, RZ, RZ, R12 ;  /* 0x000000ffff107224 */ /* 0x000fe400078e000c */
[----:B------:R-:W-:-:S07]  /*0db0*/  IMAD.MOV.U32 R17, RZ, RZ, R13 ;  /* 0x000000ffff117224 */ /* 0x000fce00078e000d */
.L_x_6:
[----:B------:R-:W-:Y:S05]  /*0dc0*/  BRA.U !UP1, `(.L_x_5) ;  /* 0x0000000109d47547 */ /* 0x000fea000b800000 */
[----:B------:R-:W-:Y:S02]  /*0dd0*/  UISETP.NE.AND UP0, UPT, UR8, 0x1, UPT ;  /* 0x000000010800788c */ /* 0x000fe4000bf05270 */
[----:B------:R-:W-:-:S04]  /*0de0*/  ULOP3.LUT UR6, UR9, 0x1, URZ, 0xc0, !UPT ;  /* 0x0000000109067892 */ /* 0x000fc8000f8ec0ff */
[----:B------:R-:W-:-:S03]  /*0df0*/  UISETP.NE.U32.AND UP1, UPT, UR6, 0x1, UPT ;  /* 0x000000010600788c */ /* 0x000fc6000bf25070 */
[----:B------:R-:W-:Y:S08]  /*0e00*/  BRA.U !UP0, `(.L_x_7) ;  /* 0x0000000108807547 */ /* 0x000ff0000b800000 */
[----:B------:R-:W0:Y:S01]  /*0e10*/  LDC.64 R22, c[0x0][0x388] ;  /* 0x0000e200ff167b82 */ /* 0x000e220000000a00 */
[----:B------:R-:W-:Y:S02]  /*0e20*/  VIADD R13, R27, 0xffffffff ;  /* 0xffffffff1b0d7836 */ /* 0x000fe40000000000 */
[C---:B------:R-:W-:Y:S02]  /*0e30*/  IMAD R25, R26.reuse, 0x190, R0 ;  /* 0x000001901a197824 */ /* 0x040fe400078e0200 */
[----:B------:R-:W-:-:S03]  /*0e40*/  IMAD R13, R26, 0x2710, R13 ;  /* 0x000027101a0d7824 */ /* 0x000fc600078e020d */
[----:B------:R-:W1:Y:S01]  /*0e50*/  LDC.64 R14, c[0x0][0x3b0] ;  /* 0x0000ec00ff0e7b82 */ /* 0x000e620000000a00 */
[----:B0-----:R-:W-:-:S05]  /*0e60*/  IMAD.WIDE R22, R13, 0x8, R22 ;  /* 0x000000080d167825 */ /* 0x001fca00078e0216 */
[----:B------:R-:W3:Y:S01]  /*0e70*/  LDG.E.64 R20, desc[UR10][R22.64] ;  /* 0x0000000a16147981 */ /* 0x000ee2000c1e1b00 */
[----:B-1----:R-:W-:-:S06]  /*0e80*/  IMAD.WIDE.U32 R12, R25, 0x8, R14 ;  /* 0x00000008190c7825 */ /* 0x002fcc00078e000e */
[----:B------:R-:W3:Y:S01]  /*0e90*/  LDG.E.64 R12, desc[UR10][R12.64] ;  /* 0x0000000a0c0c7981 */ /* 0x000ee2000c1e1b00 */
[----:B------:R-:W-:-:S04]  /*0ea0*/  VIADD R25, R25, 0x190 ;  /* 0x0000019019197836 */ /* 0x000fc80000000000 */
[----:B------:R-:W-:-:S06]  /*0eb0*/  IMAD.WIDE.U32 R14, R25, 0x8, R14 ;  /* 0x00000008190e7825 */ /* 0x000fcc00078e000e */
[----:B------:R-:W4:Y:S01]  /*0ec0*/  LDG.E.64 R14, desc[UR10][R14.64] ;  /* 0x0000000a0e0e7981 */ /* 0x000f22000c1e1b00 */
[----:B---3--:R-:W-:-:S03]  /*0ed0*/  DMUL R12, R20, R12 ;  /* 0x0000000c140c7228 */ /* 0x008fc60000000000 */
[----:B------:R-:W4:Y:S05]  /*0ee0*/  LDG.E.64 R20, desc[UR10][R22.64+0x13880] ;  /* 0x0138800a16147981 */ /* 0x000f2a000c1e1b00 */
[----:B-----5:R-:W-:Y:S02]  /*0ef0*/  DMUL R24, R10, R12 ;  /* 0x0000000c0a187228 */ /* 0x020fe40000000000 */
[----:B------:R-:W-:-:S06]  /*0f00*/  DSETP.GT.AND P2, PT, R12, R16, PT ;  /* 0x000000100c00722a */ /* 0x000fcc0003f44000 */
[----:B------:R-:W-:Y:S01]  /*0f10*/  DSETP.GT.AND P0, PT, R24, R18, PT ;  /* 0x000000121800722a */ /* 0x000fe20003f04000 */
[----:B------:R-:W-:Y:S02]  /*0f20*/  FSEL R17, R13, R17, P2 ;  /* 0x000000110d117208 */ /* 0x000fe40001000000 */
[----:B------:R-:W-:-:S03]  /*0f30*/  FSEL R16, R12, R16, P2 ;  /* 0x000000100c107208 */ /* 0x000fc60001000000 */
[----:B------:R-:W-:Y:S02]  /*0f40*/  FSEL R12, R24, R18, P0 ;  /* 0x00000012180c7208 */ /* 0x000fe40000000000 */
[----:B------:R-:W-:Y:S02]  /*0f50*/  FSEL R13, R25, R19, P0 ;  /* 0x00000013190d7208 */ /* 0x000fe40000000000 */
[----:B------:R-:W-:Y:S01]  /*0f60*/  SEL R29, R26, R29, P2 ;  /* 0x0000001d1a1d7207 */ /* 0x000fe20001000000 */
[----:B----4-:R-:W-:-:S08]  /*0f70*/  DMUL R20, R20, R14 ;  /* 0x0000000e14147228 */ /* 0x010fd00000000000 */
[----:B------:R-:W-:Y:S02]  /*0f80*/  DSETP.GT.AND P0, PT, R20, R16, PT ;  /* 0x000000101400722a */ /* 0x000fe40003f04000 */
[----:B------:R-:W-:-:S08]  /*0f90*/  DMUL R18, R10, R20 ;  /* 0x000000140a127228 */ /* 0x000fd00000000000 */
[----:B------:R-:W-:Y:S01]  /*0fa0*/  DSETP.GT.AND P1, PT, R18, R12, PT ;  /* 0x0000000c1200722a */ /* 0x000fe20003f24000 */
[----:B------:R-:W-:Y:S02]  /*0fb0*/  FSEL R16, R20, R16, P0 ;  /* 0x0000001014107208 */ /* 0x000fe40000000000 */
[----:B------:R-:W-:Y:S01]  /*0fc0*/  FSEL R17, R21, R17, P0 ;  /* 0x0000001115117208 */ /* 0x000fe20000000000 */
[----:B------:R-:W-:Y:S02]  /*0fd0*/  @P0 VIADD R29, R26, 0x1 ;  /* 0x000000011a1d0836 */ /* 0x000fe40000000000 */
[----:B------:R-:W-:Y:S01]  /*0fe0*/  FSEL R18, R18, R12, P1 ;  /* 0x0000000c12127208 */ /* 0x000fe20000800000 */
[----:B------:R-:W-:Y:S01]  /*0ff0*/  VIADD R26, R26, 0x2 ;  /* 0x000000021a1a7836 */ /* 0x000fe20000000000 */
[----:B------:R-:W-:-:S07]  /*1000*/  FSEL R19, R19, R13, P1 ;  /* 0x0000000d13137208 */ /* 0x000fce0000800000 */
.L_x_7:
[----:B------:R-:W-:Y:S05]  /*1010*/  BRA.U UP1, `(.L_x_5) ;  /* 0x0000000101407547 */ /* 0x000fea000b800000 */
[----:B------:R-:W0:Y:S01]  /*1020*/  LDC.64 R12, c[0x0][0x3b0] ;  /* 0x0000ec00ff0c7b82 */ /* 0x000e220000000a00 */
[----:B------:R-:W-:Y:S02]  /*1030*/  VIADD R21, R27, 0xffffffff ;  /* 0xffffffff1b157836 */ /* 0x000fe40000000000 */
[C---:B------:R-:W-:Y:S02]  /*1040*/  IMAD R23, R26.reuse, 0x190, R0 ;  /* 0x000001901a177824 */ /* 0x040fe400078e0200 */
[----:B------:R-:W-:-:S03]  /*1050*/  IMAD R21, R26, 0x2710, R21 ;  /* 0x000027101a157824 */ /* 0x000fc600078e0215 */
[----:B------:R-:W1:Y:S01]  /*1060*/  LDC.64 R14, c[0x0][0x388] ;  /* 0x0000e200ff0e7b82 */ /* 0x000e620000000a00 */
[----:B0-----:R-:W-:-:S06]  /*1070*/  IMAD.WIDE.U32 R12, R23, 0x8, R12 ;  /* 0x00000008170c7825 */ /* 0x001fcc00078e000c */
[----:B------:R-:W3:Y:S01]  /*1080*/  LDG.E.64 R12, desc[UR10][R12.64] ;  /* 0x0000000a0c0c7981 */ /* 0x000ee2000c1e1b00 */
[----:B-1----:R-:W-:-:S06]  /*1090*/  IMAD.WIDE R14, R21, 0x8, R14 ;  /* 0x00000008150e7825 */ /* 0x002fcc00078e020e */
[----:B------:R-:W3:Y:S02]  /*10a0*/  LDG.E.64 R14, desc[UR10][R14.64] ;  /* 0x0000000a0e0e7981 */ /* 0x000ee4000c1e1b00 */
[----:B---3--:R-:W-:-:S08]  /*10b0*/  DMUL R20, R14, R12 ;  /* 0x0000000c0e147228 */ /* 0x008fd00000000000 */
[----:B-----5:R-:W-:Y:S02]  /*10c0*/  DMUL R10, R10, R20 ;  /* 0x000000140a0a7228 */ /* 0x020fe40000000000 */
[----:B------:R-:W-:-:S06]  /*10d0*/  DSETP.GT.AND P0, PT, R20, R16, PT ;  /* 0x000000101400722a */ /* 0x000fcc0003f04000 */
[----:B------:R-:W-:Y:S01]  /*10e0*/  DSETP.GT.AND P1, PT, R10, R18, PT ;  /* 0x000000120a00722a */ /* 0x000fe20003f24000 */
[----:B------:R-:W-:-:S05]  /*10f0*/  SEL R29, R26, R29, P0 ;  /* 0x0000001d1a1d7207 */ /* 0x000fca0000000000 */
[----:B------:R-:W-:Y:S02]  /*1100*/  FSEL R18, R10, R18, P1 ;  /* 0x000000120a127208 */ /* 0x000fe40000800000 */
[----:B------:R-:W-:-:S07]  /*1110*/  FSEL R19, R11, R19, P1 ;  /* 0x000000130b137208 */ /* 0x000fce0000800000 */
.L_x_5:
[----:B------:R-:W0:Y:S01]  /*1120*/  LDC.64 R12, c[0x0][0x390] ;  /* 0x0000e400ff0c7b82 */ /* 0x000e220000000a00 */
[----:B------:R-:W-:Y:S02]  /*1130*/  IMAD.IADD R15, R4, 0x1, R27 ;  /* 0x00000001040f7824 */ /* 0x000fe400078e021b */
[----:B-----5:R-:W-:-:S05]  /*1140*/  IMAD.WIDE.U32 R10, R27, 0x8, R8 ;  /* 0x000000081b0a7825 */ /* 0x020fca00078e0008 */
[----:B------:R1:W-:Y:S01]  /*1150*/  STG.E.64 desc[UR10][R10.64], R18 ;  /* 0x000000120a007986 */ /* 0x0003e2000c101b0a */
[----:B0-----:R-:W-:-:S05]  /*1160*/  IMAD.WIDE.U32 R12, R15, 0x4, R12 ;  /* 0x000000040f0c7825 */ /* 0x001fca00078e000c */
[----:B------:R1:W-:Y:S02]  /*1170*/  STG.E desc[UR10][R12.64], R29 ;  /* 0x0000001d0c007986 */ /* 0x0003e4000c10190a */
.L_x_2:
[----:B01----:R-:W0:Y:S01]  /*1180*/  LDC R10, c[0x0][0x380] ;  /* 0x0000e000ff0a7b82 */ /* 0x003e220000000800 */
[----:B------:R-:W-:-:S07]  /*1190*/  VIADD R27, R27, 0x1 ;  /* 0x000000011b1b7836 */ /* 0x000fce0000000000 */
[----:B------:R-:W-:Y:S01]  /*11a0*/  BAR.SYNC.DEFER_BLOCKING 0x0 ;  /* 0x0000000000007b1d */ /* 0x000fe20000010000 */
[----:B0-----:R-:W-:-:S13]  /*11b0*/  ISETP.NE.AND P0, PT, R27, R10, PT ;  /* 0x0000000a1b00720c */ /* 0x001fda0003f05270 */
[----:B------:R-:W-:Y:S05]  /*11c0*/  @P0 BRA `(.L_x_8) ;  /* 0xffffffec00ec0947 */ /* 0x000fea000383ffff */
.L_x_0:
[----:B------:R-:W-:-:S13]  /*11d0*/  ISETP.NE.AND P0, PT, R0, RZ, PT ;  /* 0x000000ff0000720c */ /* 0x000fda0003f05270 */
[----:B------:R-:W-:Y:S05]  /*11e0*/  @P0 EXIT ;  /* 0x000000000000094d */ /* 0x000fea0003800000 */
[----:B------:R-:W-:Y:S01]  /*11f0*/  UISETP.GE.U32.AND UP0, UPT, UR9, 0x10, UPT ;  /* 0x000000100900788c */ /* 0x000fe2000bf06070 */
[----:B------:R-:W-:Y:S01]  /*1200*/  VIADD R3, R10, 0xffffffff ;  /* 0xffffffff0a037836 */ /* 0x000fe20000000000 */
[----:B------:R-:W-:Y:S01]  /*1210*/  ULOP3.LUT UR6, UR9, 0xf, URZ, 0xc0, !UPT ;  /* 0x0000000f09067892 */ /* 0x000fe2000f8ec0ff */
[----:B------:R-:W-:Y:S02]  /*1220*/  IMAD.MOV.U32 R4, RZ, RZ, RZ ;  /* 0x000000ffff047224 */ /* 0x000fe400078e00ff */
[----:B------:R-:W-:Y:S02]  /*1230*/  IMAD.MOV.U32 R8, RZ, RZ, 0x0 ;  /* 0x00000000ff087424 */ /* 0x000fe400078e00ff */
[----:B------:R-:W-:Y:S02]  /*1240*/  IMAD.MOV.U32 R9, RZ, RZ, -0x40100000 ;  /* 0xbff00000ff097424 */ /* 0x000fe400078e00ff */
[----:B------:R-:W-:Y:S05]  /*1250*/  BRA.U !UP0, `(.L_x_9) ;  /* 0x0000000508807547 */ /* 0x000fea000b800000 */
[----:B------:R-:W0:Y:S01]  /*1260*/  LDCU.64 UR4, c[0x0][0x388] ;  /* 0x00007100ff0477ac */ /* 0x000e220008000a00 */
[----:B------:R-:W-:Y:S02]  /*1270*/  IMAD.MOV.U32 R11, RZ, RZ, RZ ;  /* 0x000000ffff0b7224 */ /* 0x000fe400078e00ff */
[----:B------:R-:W-:Y:S01]  /*1280*/  IMAD.MOV.U32 R5, RZ, RZ, R3 ;  /* 0x000000ffff057224 */ /* 0x000fe200078e0003 */
[----:B------:R-:W-:Y:S01]  /*1290*/  ULOP3.LUT UR7, UR9, 0x7f0, URZ, 0xc0, !UPT ;  /* 0x000007f009077892 */ /* 0x000fe2000f8ec0ff */
[----:B------:R-:W-:Y:S02]  /*12a0*/  IMAD.MOV.U32 R8, RZ, RZ, 0x0 ;  /* 0x00000000ff087424 */ /* 0x000fe400078e00ff */
[----:B------:R-:W-:-:S03]  /*12b0*/  IMAD.MOV.U32 R9, RZ, RZ, -0x40100000 ;  /* 0xbff00000ff097424 */ /* 0x000fc600078e00ff */
[----:B------:R-:W-:Y:S01]  /*12c0*/  IMAD.U32 R4, RZ, RZ, UR7 ;  /* 0x00000007ff047e24 */ /* 0x000fe2000f8e00ff */
[----:B0-----:R-:W-:-:S04]  /*12d0*/  UIADD3 UR4, UP0, UPT, UR4, 0x9c400, URZ ;  /* 0x0009c40004047890 */ /* 0x001fc8000ff1e0ff */
[----:B------:R-:W-:-:S12]  /*12e0*/  UIADD3.X UR5, UPT, UPT, URZ, UR5, URZ, UP0, !UPT ;  /* 0x00000005ff057290 */ /* 0x000fd800087fe4ff */
.L_x_10:
[----:B------:R-:W-:Y:S02]  /*12f0*/  IMAD.U32 R24, RZ, RZ, UR4 ;  /* 0x00000004ff187e24 */ /* 0x000fe4000f8e00ff */
[----:B------:R-:W-:Y:S02]  /*1300*/  IMAD.U32 R25, RZ, RZ, UR5 ;  /* 0x00000005ff197e24 */ /* 0x000fe4000f8e00ff */
[----:B------:R-:W-:-:S05]  /*1310*/  IMAD.WIDE R24, R5, 0x8, R24 ;  /* 0x0000000805187825 */ /* 0x000fca00078e0218 */
[----:B------:R-:W3:Y:S04]  /*1320*/  LDG.E.64 R6, desc[UR10][R24.64+-0x9c400] ;  /* 0xf63c000a18067981 */ /* 0x000ee8000c1e1b00 */
[----:B------:R-:W4:Y:S04]  /*1330*/  LDG.E.64 R22, desc[UR10][R24.64+-0x88b80] ;  /* 0xf774800a18167981 */ /* 0x000f28000c1e1b00 */
[----:B------:R-:W5:Y:S04]  /*1340*/  LDG.E.64 R20, desc[UR10][R24.64+-0x75300] ;  /* 0xf8ad000a18147981 */ /* 0x000f68000c1e1b00 */
[----:B------:R-:W2:Y:S04]  /*1350*/  LDG.E.64 R18, desc[UR10][R24.64+-0x61a80] ;  /* 0xf9e5800a18127981 */ /* 0x000ea8000c1e1b00 */
[----:B------:R-:W2:Y:S04]  /*1360*/  LDG.E.64 R16, desc[UR10][R24.64+-0x4e200] ;  /* 0xfb1e000a18107981 */ /* 0x000ea8000c1e1b00 */
[----:B------:R-:W2:Y:S04]  /*1370*/  LDG.E.64 R14, desc[UR10][R24.64+-0x3a980] ;  /* 0xfc56800a180e7981 */ /* 0x000ea8000c1e1b00 */
[----:B------:R-:W2:Y:S04]  /*1380*/  LDG.E.64 R12, desc[UR10][R24.64+-0x27100] ;  /* 0xfd8f000a180c7981 */ /* 0x000ea8000c1e1b00 */
[----:B------:R-:W2:Y:S01]  /*1390*/  LDG.E.64 R26, desc[UR10][R24.64+0x88b80] ;  /* 0x088b800a181a7981 */ /* 0x000ea2000c1e1b00 */
[----:B---3--:R-:W-:-:S06]  /*13a0*/  DSETP.GT.AND P3, PT, R6, R8, PT ;  /* 0x000000080600722a */ /* 0x008fcc0003f64000 */
[----:B------:R-:W-:Y:S02]  /*13b0*/  FSEL R6, R6, R8, P3 ;  /* 0x0000000806067208 */ /* 0x000fe40001800000 */
[----:B------:R-:W-:Y:S02]  /*13c0*/  FSEL R7, R7, R9, P3 ;  /* 0x0000000907077208 */ /* 0x000fe40001800000 */
[----:B------:R-:W3:Y:S04]  /*13d0*/  LDG.E.64 R8, desc[UR10][R24.64+-0x13880] ;  /* 0xfec7800a18087981 */ /* 0x000ee8000c1e1b00 */
[----:B----4-:R-:W-:-:S06]  /*13e0*/  DSETP.GT.AND P4, PT, R22, R6, PT ;  /* 0x000000061600722a */ /* 0x010fcc0003f84000 */
[----:B------:R-:W-:Y:S02]  /*13f0*/  FSEL R6, R22, R6, P4 ;  /* 0x0000000616067208 */ /* 0x000fe40002000000 */
[----:B------:R-:W-:Y:S02]  /*1400*/  FSEL R7, R23, R7, P4 ;  /* 0x0000000717077208 */ /* 0x000fe40002000000 */
[----:B------:R-:W4:Y:S04]  /*1410*/  LDG.E.64 R22, desc[UR10][R24.64] ;  /* 0x0000000a18167981 */ /* 0x000f28000c1e1b00 */
[----:B-----5:R-:W-:-:S06]  /*1420*/  DSETP.GT.AND P5, PT, R20, R6, PT ;  /* 0x000000061400722a */ /* 0x020fcc0003fa4000 */
[----:B------:R-:W-:Y:S02]  /*1430*/  FSEL R6, R20, R6, P5 ;  /* 0x0000000614067208 */ /* 0x000fe40002800000 */
[----:B------:R-:W-:Y:S02]  /*1440*/  FSEL R7, R21, R7, P5 ;  /* 0x0000000715077208 */ /* 0x000fe40002800000 */
[----:B------:R-:W5:Y:S04]  /*1450*/  LDG.E.64 R20, desc[UR10][R24.64+0x13880] ;  /* 0x0138800a18147981 */ /* 0x000f68000c1e1b00 */
[----:B--2---:R-:W-:-:S06]  /*1460*/  DSETP.GT.AND P6, PT, R18, R6, PT ;  /* 0x000000061200722a */ /* 0x004fcc0003fc4000 */
[----:B------:R-:W-:Y:S02]  /*1470*/  FSEL R6, R18, R6, P6 ;  /* 0x0000000612067208 */ /* 0x000fe40003000000 */
[----:B------:R-:W-:Y:S02]  /*1480*/  FSEL R7, R19, R7, P6 ;  /* 0x0000000713077208 */ /* 0x000fe40003000000 */
[----:B------:R-:W2:Y:S04]  /*1490*/  LDG.E.64 R18, desc[UR10][R24.64+0x27100] ;  /* 0x0271000a18127981 */ /* 0x000ea8000c1e1b00 */
[----:B------:R-:W-:-:S06]  /*14a0*/  DSETP.GT.AND P0, PT, R16, R6, PT ;  /* 0x000000061000722a */ /* 0x000fcc0003f04000 */
[----:B------:R-:W-:Y:S02]  /*14b0*/  FSEL R6, R16, R6, P0 ;  /* 0x0000000610067208 */ /* 0x000fe40000000000 */
[----:B------:R-:W-:Y:S02]  /*14c0*/  FSEL R7, R17, R7, P0 ;  /* 0x0000000711077208 */ /* 0x000fe40000000000 */
[----:B------:R-:W2:Y:S04]  /*14d0*/  LDG.E.64 R16, desc[UR10][R24.64+0x3a980] ;  /* 0x03a9800a18107981 */ /* 0x000ea8000c1e1b00 */
[----:B------:R-:W-:-:S06]  /*14e0*/  DSETP.GT.AND P1, PT, R14, R6, PT ;  /* 0x000000060e00722a */ /* 0x000fcc0003f24000 */
[----:B------:R-:W-:Y:S02]  /*14f0*/  FSEL R6, R14, R6, P1 ;  /* 0x000000060e067208 */ /* 0x000fe40000800000 */
[----:B------:R-:W-:Y:S02]  /*1500*/  FSEL R7, R15, R7, P1 ;  /* 0x000000070f077208 */ /* 0x000fe40000800000 */
[----:B------:R-:W2:Y:S04]  /*1510*/  LDG.E.64 R14, desc[UR10][R24.64+0x4e200] ;  /* 0x04e2000a180e7981 */ /* 0x000ea8000c1e1b00 */
[----:B------:R-:W-:Y:S01]  /*1520*/  DSETP.GT.AND P2, PT, R12, R6, PT ;  /* 0x000000060c00722a */ /* 0x000fe20003f44000 */
[----:B------:R-:W-:-:S05]  /*1530*/  SEL R0, R11, R0, P3 ;  /* 0x000000000b007207 */ /* 0x000fca0001800000 */
[----:B------:R-:W-:Y:S02]  /*1540*/  FSEL R6, R12, R6, P2 ;  /* 0x000000060c067208 */ /* 0x000fe40001000000 */
[----:B------:R-:W-:Y:S02]  /*1550*/  FSEL R7, R13, R7, P2 ;  /* 0x000000070d077208 */ /* 0x000fe40001000000 */
[----:B------:R-:W2:Y:S04]  /*1560*/  LDG.E.64 R12, desc[UR10][R24.64+0x61a80] ;  /* 0x061a800a180c7981 */ /* 0x000ea8000c1e1b00 */
[----:B---3--:R-:W-:-:S06]  /*1570*/  DSETP.GT.AND P3, PT, R8, R6, PT ;  /* 0x000000060800722a */ /* 0x008fcc0003f64000 */
[----:B------:R-:W-:Y:S02]  /*1580*/  FSEL R6, R8, R6, P3 ;  /* 0x0000000608067208 */ /* 0x000fe40001800000 */
[----:B------:R-:W-:Y:S02]  /*1590*/  FSEL R7, R9, R7, P3 ;  /* 0x0000000709077208 */ /* 0x000fe40001800000 */
[----:B------:R-:W3:Y:S01]  /*15a0*/  LDG.E.64 R8, desc[UR10][R24.64+0x75300] ;  /* 0x0753000a18087981 */ /* 0x000ee2000c1e1b00 */
[----:B------:R-:W-:-:S03]  /*15b0*/  @P4 VIADD R0, R11, 0x1 ;  /* 0x000000010b004836 */ /* 0x000fc60000000000 */
[----:B----4-:R-:W-:Y:S01]  /*15c0*/  DSETP.GT.AND P4, PT, R22, R6, PT ;  /* 0x000000061600722a */ /* 0x010fe20003f84000 */
[----:B------:R-:W-:-:S05]  /*15d0*/  @P5 VIADD R0, R11, 0x2 ;  /* 0x000000020b005836 */ /* 0x000fca0000000000 */
[----:B------:R-:W-:Y:S02]  /*15e0*/  FSEL R6, R22, R6, P4 ;  /* 0x0000000616067208 */ /* 0x000fe40002000000 */
[----:B------:R-:W-:-:S06]  /*15f0*/  FSEL R7, R23, R7, P4 ;  /* 0x0000000717077208 */ /* 0x000fcc0002000000 */
[----:B-----5:R-:W-:Y:S01]  /*1600*/  DSETP.GT.AND P5, PT, R20, R6, PT ;  /* 0x000000061400722a */ /* 0x020fe20003fa4000 */
[----:B------:R-:W-:-:S05]  /*1610*/  @P6 VIADD R0, R11, 0x3 ;  /* 0x000000030b006836 */ /* 0x000fca0000000000 */
[----:B------:R-:W-:Y:S02]  /*1620*/  FSEL R6, R20, R6, P5 ;  /* 0x0000000614067208 */ /* 0x000fe40002800000 */
[----:B------:R-:W-:-:S06]  /*1630*/  FSEL R7, R21, R7, P5 ;  /* 0x0000000715077208 */ /* 0x000fcc0002800000 */
[----:B--2---:R-:W-:Y:S01]  /*1640*/  DSETP.GT.AND P6, PT, R18, R6, PT ;  /* 0x000000061200722a */ /* 0x004fe20003fc4000 */
[----:B------:R-:W-:-:S05]  /*1650*/  @P0 VIADD R0, R11, 0x4 ;  /* 0x000000040b000836 */ /* 0x000fca0000000000 */
[----:B------:R-:W-:Y:S02]  /*1660*/  FSEL R6, R18, R6, P6 ;  /* 0x0000000612067208 */ /* 0x000fe40003000000 */
[----:B------:R-:W-:-:S06]  /*1670*/  FSEL R7, R19, R7, P6 ;  /* 0x0000000713077208 */ /* 0x000fcc0003000000 */
[----:B------:R-:W-:Y:S01]  /*1680*/  DSETP.GT.AND P0, PT, R16, R6, PT ;  /* 0x000000061000722a */ /* 0x000fe20003f04000 */
        /* <DEDUP_REMOVED lines=10> */
[----:B------:R-:W-:Y:S01]  /*1730*/  FSEL R7, R13, R7, P2 ;  /* 0x000000070d077208 */ /* 0x000fe20001000000 */
[C---:B------:R-:W-:Y:S02]  /*1740*/  @P4 VIADD R0, R11.reuse, 0x8 ;  /* 0x000000080b004836 */ /* 0x040fe40000000000 */
[C---:B------:R-:W-:Y:S02]  /*1750*/  @P5 VIADD R0, R11.reuse, 0x9 ;  /* 0x000000090b005836 */ /* 0x040fe40000000000 */
[C---:B------:R-:W-:Y:S02]  /*1760*/  @P6 VIADD R0, R11.reuse, 0xa ;  /* 0x0000000a0b006836 */ /* 0x040fe40000000000 */
[C---:B------:R-:W-:Y:S02]  /*1770*/  @P0 VIADD R0, R11.reuse, 0xb ;  /* 0x0000000b0b000836 */ /* 0x040fe40000000000 */
[----:B------:R-:W-:-:S02]  /*1780*/  @P1 VIADD R0, R11, 0xc ;  /* 0x0000000c0b001836 */ /* 0x000fc40000000000 */
[----:B------:R-:W-:Y:S02]  /*1790*/  @P2 VIADD R0, R11, 0xd ;  /* 0x0000000d0b002836 */ /* 0x000fe40000000000 */
[----:B------:R-:W-:Y:S01]  /*17a0*/  VIADD R5, R5, 0x27100 ;  /* 0x0002710005057836 */ /* 0x000fe20000000000 */
[----:B---3--:R-:W-:-:S06]  /*17b0*/  DSETP.GT.AND P3, PT, R8, R6, PT ;  /* 0x000000060800722a */ /* 0x008fcc0003f64000 */
[----:B------:R-:W-:Y:S02]  /*17c0*/  FSEL R6, R8, R6, P3 ;  /* 0x0000000608067208 */ /* 0x000fe40001800000 */
[----:B------:R-:W-:-:S06]  /*17d0*/  FSEL R7, R9, R7, P3 ;  /* 0x0000000709077208 */ /* 0x000fcc0001800000 */
[----:B------:R-:W-:Y:S01]  /*17e0*/  DSETP.GT.AND P0, PT, R26, R6, PT ;  /* 0x000000061a00722a */ /* 0x000fe20003f04000 */
[----:B------:R-:W-:-:S13]  /*17f0*/  @P3 VIADD R0, R11, 0xe ;  /* 0x0000000e0b003836 */ /* 0x000fda0000000000 */
[C---:B------:R-:W-:Y:S02]  /*1800*/  @P0 VIADD R0, R11.reuse, 0xf ;  /* 0x0000000f0b000836 */ /* 0x040fe40000000000 */
[----:B------:R-:W-:-:S05]  /*1810*/  VIADD R11, R11, 0x10 ;  /* 0x000000100b0b7836 */ /* 0x000fca0000000000 */
[----:B------:R-:W-:Y:S02]  /*1820*/  ISETP.NE.AND P1, PT, R11, R4, PT ;  /* 0x000000040b00720c */ /* 0x000fe40003f25270 */
[----:B------:R-:W-:Y:S02]  /*1830*/  FSEL R8, R26, R6, P0 ;  /* 0x000000061a087208 */ /* 0x000fe40000000000 */
[----:B------:R-:W-:-:S09]  /*1840*/  FSEL R9, R27, R7, P0 ;  /* 0x000000071b097208 */ /* 0x000fd20000000000 */
[----:B------:R-:W-:Y:S05]  /*1850*/  @P1 BRA `(.L_x_10) ;  /* 0xfffffff800a41947 */ /* 0x000fea000383ffff */
.L_x_9:
[----:B------:R-:W-:-:S09]  /*1860*/  UISETP.NE.AND UP0, UPT, UR6, URZ, UPT ;  /* 0x000000ff0600728c */ /* 0x000fd2000bf05270 */
[----:B------:R-:W-:Y:S05]  /*1870*/  BRA.U !UP0, `(.L_x_11) ;  /* 0x0000000508747547 */ /* 0x000fea000b800000 */
[----:B------:R-:W-:Y:S02]  /*1880*/  UISETP.GE.U32.AND UP0, UPT, UR6, 0x8, UPT ;  /* 0x000000080600788c */ /* 0x000fe4000bf06070 */
[----:B------:R-:W-:-:S04]  /*1890*/  ULOP3.LUT UR5, UR9, 0x7, URZ, 0xc0, !UPT ;  /* 0x0000000709057892 */ /* 0x000fc8000f8ec0ff */
[----:B------:R-:W-:-:S03]  /*18a0*/  UISETP.NE.AND UP1, UPT, UR5, URZ, UPT ;  /* 0x000000ff0500728c */ /* 0x000fc6000bf25270 */
[----:B------:R-:W-:Y:S08]  /*18b0*/  BRA.U !UP0, `(.L_x_12) ;  /* 0x0000000108b07547 */ /* 0x000ff0000b800000 */
[----:B------:R-:W0:Y:S01]  /*18c0*/  LDC.64 R26, c[0x0][0x388] ;  /* 0x0000e200ff1a7b82 */ /* 0x000e220000000a00 */
[----:B------:R-:W-:-:S04]  /*18d0*/  IMAD R5, R4, 0x2710, R3 ;  /* 0x0000271004057824 */ /* 0x000fc800078e0203 */
[----:B0-----:R-:W-:-:S05]  /*18e0*/  IMAD.WIDE R26, R5, 0x8, R26 ;  /* 0x00000008051a7825 */ /* 0x001fca00078e021a */
        /* <DEDUP_REMOVED lines=11> */
[----:B------:R-:W-:-:S04]  /*19a0*/  SEL R0, R4, R0, P2 ;  /* 0x0000000004007207 */ /* 0x000fc80001000000 */
[----:B----4-:R-:W-:-:S06]  /*19b0*/  DSETP.GT.AND P3, PT, R12, R6, PT ;  /* 0x000000060c00722a */ /* 0x010fcc0003f64000 */
        /* <DEDUP_REMOVED lines=26> */
[C---:B------:R-:W-:Y:S02]  /*1b60*/  @P3 VIADD R0, R4.reuse, 0x7 ;  /* 0x0000000704003836 */ /* 0x040fe40000000000 */
[----:B------:R-:W-:-:S07]  /*1b70*/  VIADD R4, R4, 0x8 ;  /* 0x0000000804047836 */ /* 0x000fce0000000000 */
.L_x_12:
        /* <DEDUP_REMOVED lines=27> */
[C---:B------:R-:W-:Y:S02]  /*1d30*/  @P3 VIADD R0, R4.reuse, 0x3 ;  /* 0x0000000304003836 */ /* 0x040fe40000000000 */
[----:B------:R-:W-:-:S07]  /*1d40*/  VIADD R4, R4, 0x4 ;  /* 0x0000000404047836 */ /* 0x000fce0000000000 */
.L_x_13:
[----:B------:R-:W-:Y:S05]  /*1d50*/  BRA.U !UP1, `(.L_x_11) ;  /* 0x00000001093c7547 */ /* 0x000fea000b800000 */
[----:B------:R-:W0:Y:S01]  /*1d60*/  LDC.64 R12, c[0x0][0x388] ;  /* 0x0000e200ff0c7b82 */ /* 0x000e220000000a00 */
[----:B------:R-:W-:Y:S01]  /*1d70*/  IMAD R5, R4, 0x2710, R10 ;  /* 0x0000271004057824 */ /* 0x000fe200078e020a */
[----:B------:R-:W-:-:S03]  /*1d80*/  UIADD3 UR4, UPT, UPT, -UR4, URZ, URZ ;  /* 0x000000ff04047290 */ /* 0x000fc6000fffe1ff */
[----:B------:R-:W-:-:S09]  /*1d90*/  VIADD R5, R5, 0xffffffff ;  /* 0xffffffff05057836 */ /* 0x000fd20000000000 */
.L_x_14:
[----:B0-----:R-:W-:-:S06]  /*1da0*/  IMAD.WIDE R6, R5, 0x8, R12 ;  /* 0x0000000805067825 */ /* 0x001fcc00078e020c */
[----:B------:R-:W3:Y:S01]  /*1db0*/  LDG.E.64 R6, desc[UR10][R6.64] ;  /* 0x0000000a06067981 */ /* 0x000ee2000c1e1b00 */
[----:B------:R-:W-:Y:S01]  /*1dc0*/  UIADD3 UR4, UPT, UPT, UR4, 0x1, URZ ;  /* 0x0000000104047890 */ /* 0x000fe2000fffe0ff */
[----:B------:R-:W-:-:S03]  /*1dd0*/  VIADD R5, R5, 0x2710 ;  /* 0x0000271005057836 */ /* 0x000fc60000000000 */
[----:B------:R-:W-:Y:S01]  /*1de0*/  UISETP.NE.AND UP0, UPT, UR4, URZ, UPT ;  /* 0x000000ff0400728c */ /* 0x000fe2000bf05270 */
[----:B---3--:R-:W-:-:S06]  /*1df0*/  DSETP.GT.AND P0, PT, R6, R8, PT ;  /* 0x000000080600722a */ /* 0x008fcc0003f04000 */
[C---:B------:R-:W-:Y:S01]  /*1e00*/  SEL R0, R4.reuse, R0, P0 ;  /* 0x0000000004007207 */ /* 0x040fe20000000000 */
[----:B------:R-:W-:Y:S01]  /*1e10*/  VIADD R4, R4, 0x1 ;  /* 0x0000000104047836 */ /* 0x000fe20000000000 */
[----:B------:R-:W-:Y:S02]  /*1e20*/  FSEL R8, R6, R8, P0 ;  /* 0x0000000806087208 */ /* 0x000fe40000000000 */
[----:B------:R-:W-:Y:S01]  /*1e30*/  FSEL R9, R7, R9, P0 ;  /* 0x0000000907097208 */ /* 0x000fe20000000000 */
[----:B------:R-:W-:Y:S06]  /*1e40*/  BRA.U UP0, `(.L_x_14) ;  /* 0xfffffffd00d47547 */ /* 0x000fec000b83ffff */
.L_x_11:
[----:B------:R-:W0:Y:S01]  /*1e50*/  LDC.64 R4, c[0x0][0x3a8] ;  /* 0x0000ea00ff047b82 */ /* 0x000e220000000a00 */
[----:B------:R-:W-:Y:S01]  /*1e60*/  ISETP.GE.AND P0, PT, R10, 0x2, PT ;  /* 0x000000020a00780c */ /* 0x000fe20003f06270 */
[----:B0-----:R-:W-:-:S05]  /*1e70*/  IMAD.WIDE R6, R3, 0x4, R4 ;  /* 0x0000000403067825 */ /* 0x001fca00078e0204 */
[----:B------:R0:W-:Y:S07]  /*1e80*/  STG.E desc[UR10][R6.64], R0 ;  /* 0x0000000006007986 */ /* 0x0001ee000c10190a */
[----:B------:R-:W-:Y:S05]  /*1e90*/  @!P0 EXIT ;  /* 0x000000000000894d */ /* 0x000fea0003800000 */
[----:B0-----:R-:W-:Y:S01]  /*1ea0*/  VIADD R6, R10, 0xfffffffe ;  /* 0xfffffffe0a067836 */ /* 0x001fe20000000000 */
[----:B------:R-:W-:-:S04]  /*1eb0*/  LOP3.LUT R14, R3, 0x7, RZ, 0xc0, !PT ;  /* 0x00000007030e7812 */ /* 0x000fc800078ec0ff */
[----:B------:R-:W-:-:S13]  /*1ec0*/  ISETP.GE.U32.AND P0, PT, R6, 0x7, PT ;  /* 0x000000070600780c */ /* 0x000fda0003f06070 */
[----:B------:R-:W-:Y:S05]  /*1ed0*/  @!P0 BRA `(.L_x_15) ;  /* 0x0000000400488947 */ /* 0x000fea0003800000 */
[----:B------:R-:W0:Y:S01]  /*1ee0*/  LDC.64 R6, c[0x0][0x390] ;  /* 0x0000e400ff067b82 */ /* 0x000e220000000a00 */
[----:B--2---:R-:W-:Y:S01]  /*1ef0*/  LOP3.LUT R2, R3, 0xfffffff8, RZ, 0xc0, !PT ;  /* 0xfffffff803027812 */ /* 0x004fe200078ec0ff */
[----:B------:R-:W-:-:S04]  /*1f00*/  VIADD R9, R10, 0xfffffffc ;  /* 0xfffffffc0a097836 */ /* 0x000fc80000000000 */
[----:B------:R-:W-:-:S07]  /*1f10*/  IMAD.MOV R2, RZ, RZ, -R2 ;  /* 0x000000ffff027224 */ /* 0x000fce00078e0a02 */
.L_x_16:
[----:B--2---:R-:W-:Y:S02]  /*1f20*/  IMAD R11, R0, 0x2710, RZ ;  /* 0x00002710000b7824 */ /* 0x004fe400078e02ff */
[----:B------:R-:W-:-:S05]  /*1f30*/  VIADD R8, R9, 0x4 ;  /* 0x0000000409087836 */ /* 0x000fca0000000000 */
[----:B------:R-:W-:Y:S02]  /*1f40*/  SHF.R.S32.HI R0, RZ, 0x1f, R8 ;  /* 0x0000001fff007819 */ /* 0x000fe40000011408 */
[----:B------:R-:W-:-:S04]  /*1f50*/  IADD3 R10, P0, PT, R8, R11, RZ ;  /* 0x0000000b080a7210 */ /* 0x000fc80007f1e0ff */
[----:B------:R-:W-:Y:S02]  /*1f60*/  LEA.HI.X.SX32 R11, R11, R0, 0x1, P0 ;  /* 0x000000000b0b7211 */ /* 0x000fe400000f0eff */
[----:B0-----:R-:W-:-:S04]  /*1f70*/  LEA R12, P0, R10, R6, 0x2 ;  /* 0x000000060a0c7211 */ /* 0x001fc800078010ff */
[----:B------:R-:W-:-:S05]  /*1f80*/  LEA.HI.X R13, R10, R7, R11, 0x2, P0 ;  /* 0x000000070a0d7211 */ /* 0x000fca00000f140b */
[----:B------:R-:W2:Y:S01]  /*1f90*/  LDG.E R15, desc[UR10][R12.64+-0x4] ;  /* 0xfffffc0a0c0f7981 */ /* 0x000ea2000c1e1900 */
[----:B------:R-:W-:-:S04]  /*1fa0*/  VIADD R11, R9, 0x2 ;  /* 0x00000002090b7836 */ /* 0x000fc80000000000 */
[----:B------:R-:W-:-:S04]  /*1fb0*/  IMAD.WIDE.U32 R10, R11, 0x4, R4 ;  /* 0x000000040b0a7825 */ /* 0x000fc800078e0004 */
[----:B--2---:R-:W-:Y:S01]  /*1fc0*/  IMAD R17, R15, 0x2710, RZ ;  /* 0x000027100f117824 */ /* 0x004fe200078e02ff */
[----:B------:R0:W-:Y:S04]  /*1fd0*/  STG.E desc[UR10][R10.64], R15 ;  /* 0x0000000f0a007986 */ /* 0x0001e8000c10190a */
[----:B------:R-:W-:-:S04]  /*1fe0*/  IADD3 R18, P0, PT, R8, R17, RZ ;  /* 0x0000001108127210 */ /* 0x000fc80007f1e0ff */
[----:B------:R-:W-:Y:S02]  /*1ff0*/  LEA.HI.X.SX32 R17, R17, R0, 0x1, P0 ;  /* 0x0000000011117211 */ /* 0x000fe400000f0eff */
[----:B------:R-:W-:-:S04]  /*2000*/  LEA R16, P0, R18, R6, 0x2 ;  /* 0x0000000612107211 */ /* 0x000fc800078010ff */
        /* <DEDUP_REMOVED lines=10> */
[----:B------:R-:W0:Y:S02]  /*20b0*/  LDG.E R23, desc[UR10][R18.64+-0xc] ;  /* 0xfffff40a12177981 */ /* 0x000e24000c1e1900 */
[----:B0-----:R-:W-:-:S05]  /*20c0*/  IMAD R11, R23, 0x2710, RZ ;  /* 0x00002710170b7824 */ /* 0x001fca00078e02ff */
[----:B------:R-:W-:-:S04]  /*20d0*/  IADD3 R15, P0, PT, R8, R11, RZ ;  /* 0x0000000b080f7210 */ /* 0x000fc80007f1e0ff */
[----:B------:R-:W-:Y:S01]  /*20e0*/  LEA.HI.X.SX32 R20, R11, R0, 0x1, P0 ;  /* 0x000000000b147211 */ /* 0x000fe200000f0eff */
[----:B------:R-:W-:Y:S01]  /*20f0*/  IMAD.WIDE.U32 R10, R9, 0x4, R4 ;  /* 0x00000004090a7825 */ /* 0x000fe200078e0004 */
[----:B------:R-:W-:-:S04]  /*2100*/  LEA R16, P0, R15, R6, 0x2 ;  /* 0x000000060f107211 */ /* 0x000fc800078010ff */
[----:B------:R-:W-:Y:S01]  /*2110*/  LEA.HI.X R17, R15, R7, R20, 0x2, P0 ;  /* 0x000000070f117211 */ /* 0x000fe200000f1414 */
[----:B------:R0:W-:Y:S04]  /*2120*/  STG.E desc[UR10][R10.64], R23 ;  /* 0x000000170a007986 */ /* 0x0001e8000c10190a */
[----:B------:R-:W2:Y:S01]  /*2130*/  LDG.E R15, desc[UR10][R16.64+-0x10] ;  /* 0xfffff00a100f7981 */ /* 0x000ea2000c1e1900 */
[----:B-1----:R-:W-:-:S04]  /*2140*/  VIADD R13, R9, 0xffffffff ;  /* 0xffffffff090d7836 */ /* 0x002fc80000000000 */
        /* <DEDUP_REMOVED lines=8> */
[----:B0-----:R-:W-:-:S04]  /*21d0*/  VIADD R11, R9, 0xfffffffe ;  /* 0xfffffffe090b7836 */ /* 0x001fc80000000000 */
        /* <DEDUP_REMOVED lines=15> */
[----:B------:R-:W-:-:S06]  /*22d0*/  LEA.HI.X R19, R19, R7, R20, 0x2, P0 ;  /* 0x0000000713137211 */ /* 0x000fcc00000f1414 */
        /* <DEDUP_REMOVED lines=9> */
[----:B------:R-:W3:Y:S01]  /*2370*/  LDG.E R0, desc[UR10][R16.64+-0x20] ;  /* 0xffffe00a10007981 */ /* 0x000ee2000c1e1900 */
[----:B-1----:R-:W-:Y:S02]  /*2380*/  VIADD R13, R9, 0xfffffffb ;  /* 0xfffffffb090d7836 */ /* 0x002fe40000000000 */
[----:B------:R-:W-:Y:S02]  /*2390*/  VIADD R2, R2, 0x8 ;  /* 0x0000000802027836 */ /* 0x000fe40000000000 */
[----:B------:R-:W-:-:S03]  /*23a0*/  IMAD.WIDE.U32 R12, R13, 0x4, R4 ;  /* 0x000000040d0c7825 */ /* 0x000fc600078e0004 */
[----:B------:R-:W-:Y:S01]  /*23b0*/  ISETP.NE.AND P0, PT, R2, RZ, PT ;  /* 0x000000ff0200720c */ /* 0x000fe20003f05270 */
[----:B------:R-:W-:Y:S01]  /*23c0*/  VIADD R9, R9, 0xfffffff8 ;  /* 0xfffffff809097836 */ /* 0x000fe20000000000 */
[----:B---3--:R2:W-:Y:S11]  /*23d0*/  STG.E desc[UR10][R12.64], R0 ;  /* 0x000000000c007986 */ /* 0x0085f6000c10190a */
[----:B------:R-:W-:Y:S05]  /*23e0*/  @P0 BRA `(.L_x_16) ;  /* 0xfffffff800cc0947 */ /* 0x000fea000383ffff */
[----:B------:R-:W-:-:S07]  /*23f0*/  VIADD R2, R9, 0x4 ;  /* 0x0000000409027836 */ /* 0x000fce0000000000 */
.L_x_15:
[----:B------:R-:W-:-:S13]  /*2400*/  ISETP.NE.AND P0, PT, R14, RZ, PT ;  /* 0x000000ff0e00720c */ /* 0x000fda0003f05270 */
[----:B------:R-:W-:Y:S05]  /*2410*/  @!P0 EXIT ;  /* 0x000000000000894d */ /* 0x000fea0003800000 */
[----:B------:R-:W-:Y:S02]  /*2420*/  ISETP.GE.U32.AND P1, PT, R14, 0x4, PT ;  /* 0x000000040e00780c */ /* 0x000fe40003f26070 */
[----:B------:R-:W-:-:S04]  /*2430*/  LOP3.LUT R16, R3, 0x3, RZ, 0xc0, !PT ;  /* 0x0000000303107812 */ /* 0x000fc800078ec0ff */
[----:B------:R-:W-:-:S07]  /*2440*/  ISETP.NE.AND P0, PT, R16, RZ, PT ;  /* 0x000000ff1000720c */ /* 0x000fce0003f05270 */
[----:B------:R-:W-:Y:S06]  /*2450*/  @!P1 BRA `(.L_x_17) ;  /* 0x0000000000a89947 */ /* 0x000fec0003800000 */
[----:B--2---:R-:W-:Y:S01]  /*2460*/  VIADD R9, R2, 0xffffffff ;  /* 0xffffffff02097836 */ /* 0x004fe20000000000 */
[----:B------:R-:W0:Y:S03]  /*2470*/  LDC.64 R6, c[0x0][0x390] ;  /* 0x0000e400ff067b82 */ /* 0x000e260000000a00 */
[----:B------:R-:W-:-:S06]  /*2480*/  IMAD.WIDE.U32 R8, R9, 0x4, R4 ;  /* 0x0000000409087825 */ /* 0x000fcc00078e0004 */
[----:B------:R-:W2:Y:S01]  /*2490*/  LDG.E R8, desc[UR10][R8.64] ;  /* 0x0000000a08087981 */ /* 0x000ea2000c1e1900 */
[----:B------:R-:W-:Y:S01]  /*24a0*/  SHF.R.S32.HI R0, RZ, 0x1f, R2 ;  /* 0x0000001fff007819 */ /* 0x000fe20000011402 */
[----:B--2---:R-:W-:-:S05]  /*24b0*/  IMAD R11, R8, 0x2710, RZ ;  /* 0x00002710080b7824 */ /* 0x004fca00078e02ff */
        /* <DEDUP_REMOVED lines=23> */
[----:B0-----:R-:W-:Y:S02]  /*2630*/  VIADD R17, R2, 0xfffffffc ;  /* 0xfffffffc02117836 */ /* 0x001fe40000000000 */
[----:B--2---:R-:W-:-:S05]  /*2640*/  IMAD R9, R15, 0x2710, RZ ;  /* 0x000027100f097824 */ /* 0x004fca00078e02ff */
[----:B------:R-:W-:-:S04]  /*2650*/  IADD3 R13, P1, PT, R2, R9, RZ ;  /* 0x00000009020d7210 */ /* 0x000fc80007f3e0ff */
[----:B------:R-:W-:Y:S01]  /*2660*/  LEA.HI.X.SX32 R0, R9, R0, 0x1, P1 ;  /* 0x0000000009007211 */ /* 0x000fe200008f0eff */
[----:B------:R-:W-:Y:S01]  /*2670*/  IMAD.WIDE.U32 R8, R17, 0x4, R4 ;  /* 0x0000000411087825 */ /* 0x000fe200078e0004 */
[----:B------:R-:W-:-:S04]  /*2680*/  LEA R12, P1, R13, R6, 0x2 ;  /* 0x000000060d0c7211 */ /* 0x000fc800078210ff */
[----:B------:R-:W-:Y:S01]  /*2690*/  LEA.HI.X R13, R13, R7, R0, 0x2, P1 ;  /* 0x000000070d0d7211 */ /* 0x000fe200008f1400 */
[----:B------:R1:W-:Y:S05]  /*26a0*/  STG.E desc[UR10][R8.64], R15 ;  /* 0x0000000f08007986 */ /* 0x0003ea000c10190a */
[----:B------:R-:W2:Y:S01]  /*26b0*/  LDG.E R13, desc[UR10][R12.64+-0x10] ;  /* 0xfffff00a0c0d7981 */ /* 0x000ea2000c1e1900 */
[----:B------:R-:W-:Y:S02]  /*26c0*/  VIADD R7, R2, 0xfffffffb ;  /* 0xfffffffb02077836 */ /* 0x000fe40000000000 */
[----:B------:R-:W-:Y:S02]  /*26d0*/  IMAD.MOV.U32 R2, RZ, RZ, R17 ;  /* 0x000000ffff027224 */ /* 0x000fe400078e0011 */
[----:B------:R-:W-:-:S05]  /*26e0*/  IMAD.WIDE.U32 R6, R7, 0x4, R4 ;  /* 0x0000000407067825 */ /* 0x000fca00078e0004 */
[----:B--2---:R1:W-:Y:S02]  /*26f0*/  STG.E desc[UR10][R6.64], R13 ;  /* 0x0000000d06007986 */ /* 0x0043e4000c10190a */
.L_x_17:
[----:B------:R-:W-:Y:S05]  /*2700*/  @!P0 EXIT ;  /* 0x000000000000894d */ /* 0x000fea0003800000 */
[----:B------:R-:W-:Y:S02]  /*2710*/  ISETP.NE.AND P0, PT, R16, 0x1, PT ;  /* 0x000000011000780c */ /* 0x000fe40003f05270 */
[----:B------:R-:W-:-:S04]  /*2720*/  LOP3.LUT R3, R3, 0x1, RZ, 0xc0, !PT ;  /* 0x0000000103037812 */ /* 0x000fc800078ec0ff */
[----:B------:R-:W-:-:S07]  /*2730*/  ISETP.NE.U32.AND P1, PT, R3, 0x1, PT ;  /* 0x000000010300780c */ /* 0x000fce0003f25070 */
[----:B------:R-:W-:Y:S06]  /*2740*/  @!P0 BRA `(.L_x_18) ;  /* 0x0000000000608947 */ /* 0x000fec0003800000 */
[----:B-12---:R-:W-:Y:S01]  /*2750*/  VIADD R11, R2, 0xffffffff ;  /* 0xffffffff020b7836 */ /* 0x006fe20000000000 */
        /* <DEDUP_REMOVED lines=19> */
[----:B------:R-:W-:Y:S02]  /*2890*/  VIADD R13, R2, 0xfffffffd ;  /* 0xfffffffd020d7836 */ /* 0x000fe40000000000 */
[----:B------:R-:W-:Y:S02]  /*28a0*/  IMAD.MOV.U32 R2, RZ, RZ, R15 ;  /* 0x000000ffff027224 */ /* 0x000fe400078e000f */
[----:B------:R-:W-:-:S05]  /*28b0*/  IMAD.WIDE.U32 R8, R13, 0x4, R4 ;  /* 0x000000040d087825 */ /* 0x000fca00078e0004 */
[----:B--2---:R0:W-:Y:S02]  /*28c0*/  STG.E desc[UR10][R8.64], R7 ;  /* 0x0000000708007986 */ /* 0x0041e4000c10190a */
.L_x_18:
[----:B------:R-:W-:Y:S05]  /*28d0*/  @P1 EXIT ;  /* 0x000000000000194d */ /* 0x000fea0003800000 */
[----:B012---:R-:W-:Y:S01]  /*28e0*/  VIADD R7, R2, 0xffffffff ;  /* 0xffffffff02077836 */ /* 0x007fe20000000000 */
        /* <DEDUP_REMOVED lines=8> */
[----:B------:R-:W-:-:S06]  /*2970*/  LEA.HI.X R9, R9, R11, R0, 0x2, P0 ;  /* 0x0000000b09097211 */ /* 0x000fcc00000f1400 */
[----:B------:R-:W2:Y:S01]  /*2980*/  LDG.E R9, desc[UR10][R8.64+-0x4] ;  /* 0xfffffc0a08097981 */ /* 0x000ea2000c1e1900 */
[----:B------:R-:W-:-:S04]  /*2990*/  VIADD R3, R2, 0xfffffffe ;  /* 0xfffffffe02037836 */ /* 0x000fc80000000000 */
[----:B------:R-:W-:-:S05]  /*29a0*/  IMAD.WIDE.U32 R4, R3, 0x4, R4 ;  /* 0x0000000403047825 */ /* 0x000fca00078e0004 */
[----:B--2---:R-:W-:Y:S01]  /*29b0*/  STG.E desc[UR10][R4.64], R9 ;  /* 0x0000000904007986 */ /* 0x004fe2000c10190a */
[----:B------:R-:W-:Y:S05]  /*29c0*/  EXIT ;  /* 0x000000000000794d */ /* 0x000fea0003800000 */
.L_x_19:
[----:B------:R-:W-:-:S00]  /*29d0*/  BRA `(.L_x_19) ;  /* 0xfffffffc00fc7947 */ /* 0x000fc0000383ffff */
[----:B------:R-:W-:-:S00]  /*29e0*/  NOP ;  /* 0x0000000000007918 */ /* 0x000fc00000000000 */
        /* <DEDUP_REMOVED lines=9> */
.L_x_20:


//--------------------- .nv.shared.reserved.0     --------------------------
	.section	.nv.shared.reserved.0,"aw",@nobits
	.weak		__nv_reservedSMEM_offset_0_alias
	.size		__nv_reservedSMEM_offset_0_alias, 0, 64
	.other		__nv_reservedSMEM_offset_0_alias,@"STO_CUDA_RESERVED_SHARED STV_DEFAULT"
__nv_reservedSMEM_offset_0_alias:
	.zero		0
	.zero		64


//--------------------- .nv.constant0._Z7viterbiiPdPiS_S0_S0_S_S_ --------------------------
	.section	.nv.constant0._Z7viterbiiPdPiS_S0_S0_S_S_,"a",@progbits
	.sectionflags	@""
	.align	4
.nv.constant0._Z7viterbiiPdPiS_S0_S0_S_S_:
	.zero		960


//--------------------- SYMBOLS --------------------------

	.type		.nv.reservedSmem.offset0,@object
	.size		.nv.reservedSmem.offset0,0x4
